//
// Generated by NVIDIA NVVM Compiler
//
// Compiler Build ID: CL-36424714
// Cuda compilation tools, release 13.0, V13.0.88
// Based on NVVM 20.0.0
//

.version 9.0
.target sm_100
.address_size 64

	// .globl	_Z25euclidean_distance_kernelPfS_S_iii

.visible .entry _Z25euclidean_distance_kernelPfS_S_iii(
	.param .u64 .ptr .align 1 _Z25euclidean_distance_kernelPfS_S_iii_param_0,
	.param .u64 .ptr .align 1 _Z25euclidean_distance_kernelPfS_S_iii_param_1,
	.param .u64 .ptr .align 1 _Z25euclidean_distance_kernelPfS_S_iii_param_2,
	.param .u32 _Z25euclidean_distance_kernelPfS_S_iii_param_3,
	.param .u32 _Z25euclidean_distance_kernelPfS_S_iii_param_4,
	.param .u32 _Z25euclidean_distance_kernelPfS_S_iii_param_5
)
{
	.reg .pred 	%p<13>;
	.reg .b32 	%r<38>;
	.reg .b32 	%f<84>;
	.reg .b64 	%rd<40>;

	ld.param.u64 	%rd8, [_Z25euclidean_distance_kernelPfS_S_iii_param_0];
	ld.param.u64 	%rd9, [_Z25euclidean_distance_kernelPfS_S_iii_param_1];
	ld.param.u64 	%rd7, [_Z25euclidean_distance_kernelPfS_S_iii_param_2];
	ld.param.u32 	%r18, [_Z25euclidean_distance_kernelPfS_S_iii_param_3];
	ld.param.u32 	%r20, [_Z25euclidean_distance_kernelPfS_S_iii_param_4];
	ld.param.u32 	%r19, [_Z25euclidean_distance_kernelPfS_S_iii_param_5];
	cvta.to.global.u64 	%rd1, %rd9;
	cvta.to.global.u64 	%rd2, %rd8;
	mov.u32 	%r21, %ctaid.x;
	mov.u32 	%r22, %ntid.x;
	mov.u32 	%r23, %tid.x;
	mad.lo.s32 	%r1, %r21, %r22, %r23;
	mov.u32 	%r2, %ctaid.y;
	setp.ge.s32 	%p1, %r1, %r18;
	setp.ge.s32 	%p2, %r2, %r20;
	or.pred  	%p3, %p1, %p2;
	@%p3 bra 	$L__BB0_14;
	setp.lt.s32 	%p4, %r19, 1;
	mov.f32 	%f83, 0f00000000;
	@%p4 bra 	$L__BB0_13;
	mul.lo.s32 	%r3, %r19, %r1;
	mul.lo.s32 	%r4, %r19, %r2;
	and.b32  	%r5, %r19, 7;
	setp.lt.u32 	%p5, %r19, 8;
	mov.f32 	%f83, 0f00000000;
	mov.b32 	%r36, 0;
	@%p5 bra 	$L__BB0_5;
	and.b32  	%r36, %r19, 2147483640;
	neg.s32 	%r34, %r36;
	add.s64 	%rd3, %rd2, 16;
	mul.wide.u32 	%rd10, %r4, 4;
	add.s64 	%rd11, %rd10, %rd1;
	add.s64 	%rd39, %rd11, 16;
	mov.f32 	%f83, 0f00000000;
	mov.u32 	%r33, %r3;
$L__BB0_4:
	.pragma "nounroll";
	mul.wide.s32 	%rd12, %r33, 4;
	add.s64 	%rd13, %rd3, %rd12;
	ld.global.f32 	%f17, [%rd13+-16];
	ld.global.f32 	%f18, [%rd39+-16];
	sub.f32 	%f19, %f17, %f18;
	fma.rn.f32 	%f20, %f19, %f19, %f83;
	ld.global.f32 	%f21, [%rd13+-12];
	ld.global.f32 	%f22, [%rd39+-12];
	sub.f32 	%f23, %f21, %f22;
	fma.rn.f32 	%f24, %f23, %f23, %f20;
	ld.global.f32 	%f25, [%rd13+-8];
	ld.global.f32 	%f26, [%rd39+-8];
	sub.f32 	%f27, %f25, %f26;
	fma.rn.f32 	%f28, %f27, %f27, %f24;
	ld.global.f32 	%f29, [%rd13+-4];
	ld.global.f32 	%f30, [%rd39+-4];
	sub.f32 	%f31, %f29, %f30;
	fma.rn.f32 	%f32, %f31, %f31, %f28;
	ld.global.f32 	%f33, [%rd13];
	ld.global.f32 	%f34, [%rd39];
	sub.f32 	%f35, %f33, %f34;
	fma.rn.f32 	%f36, %f35, %f35, %f32;
	ld.global.f32 	%f37, [%rd13+4];
	ld.global.f32 	%f38, [%rd39+4];
	sub.f32 	%f39, %f37, %f38;
	fma.rn.f32 	%f40, %f39, %f39, %f36;
	ld.global.f32 	%f41, [%rd13+8];
	ld.global.f32 	%f42, [%rd39+8];
	sub.f32 	%f43, %f41, %f42;
	fma.rn.f32 	%f44, %f43, %f43, %f40;
	ld.global.f32 	%f45, [%rd13+12];
	ld.global.f32 	%f46, [%rd39+12];
	sub.f32 	%f47, %f45, %f46;
	fma.rn.f32 	%f83, %f47, %f47, %f44;
	add.s32 	%r34, %r34, 8;
	add.s32 	%r33, %r33, 8;
	add.s64 	%rd39, %rd39, 32;
	setp.ne.s32 	%p6, %r34, 0;
	@%p6 bra 	$L__BB0_4;
$L__BB0_5:
	setp.eq.s32 	%p7, %r5, 0;
	@%p7 bra 	$L__BB0_13;
	and.b32  	%r13, %r19, 3;
	setp.lt.u32 	%p8, %r5, 4;
	@%p8 bra 	$L__BB0_8;
	add.s32 	%r25, %r36, %r3;
	mul.wide.s32 	%rd14, %r25, 4;
	add.s64 	%rd15, %rd2, %rd14;
	ld.global.f32 	%f49, [%rd15];
	add.s32 	%r26, %r36, %r4;
	mul.wide.u32 	%rd16, %r26, 4;
	add.s64 	%rd17, %rd1, %rd16;
	ld.global.f32 	%f50, [%rd17];
	sub.f32 	%f51, %f49, %f50;
	fma.rn.f32 	%f52, %f51, %f51, %f83;
	ld.global.f32 	%f53, [%rd15+4];
	cvt.u64.u32 	%rd18, %r4;
	cvt.u64.u32 	%rd19, %r36;
	add.s64 	%rd20, %rd19, %rd18;
	shl.b64 	%rd21, %rd20, 2;
	add.s64 	%rd22, %rd1, %rd21;
	ld.global.f32 	%f54, [%rd22+4];
	sub.f32 	%f55, %f53, %f54;
	fma.rn.f32 	%f56, %f55, %f55, %f52;
	ld.global.f32 	%f57, [%rd15+8];
	ld.global.f32 	%f58, [%rd22+8];
	sub.f32 	%f59, %f57, %f58;
	fma.rn.f32 	%f60, %f59, %f59, %f56;
	ld.global.f32 	%f61, [%rd15+12];
	ld.global.f32 	%f62, [%rd22+12];
	sub.f32 	%f63, %f61, %f62;
	fma.rn.f32 	%f83, %f63, %f63, %f60;
	add.s32 	%r36, %r36, 4;
$L__BB0_8:
	setp.eq.s32 	%p9, %r13, 0;
	@%p9 bra 	$L__BB0_13;
	setp.eq.s32 	%p10, %r13, 1;
	@%p10 bra 	$L__BB0_11;
	add.s32 	%r27, %r36, %r3;
	mul.wide.s32 	%rd23, %r27, 4;
	add.s64 	%rd24, %rd2, %rd23;
	ld.global.f32 	%f65, [%rd24];
	add.s32 	%r28, %r36, %r4;
	mul.wide.u32 	%rd25, %r28, 4;
	add.s64 	%rd26, %rd1, %rd25;
	ld.global.f32 	%f66, [%rd26];
	sub.f32 	%f67, %f65, %f66;
	fma.rn.f32 	%f68, %f67, %f67, %f83;
	ld.global.f32 	%f69, [%rd24+4];
	cvt.u64.u32 	%rd27, %r4;
	cvt.u64.u32 	%rd28, %r36;
	add.s64 	%rd29, %rd28, %rd27;
	shl.b64 	%rd30, %rd29, 2;
	add.s64 	%rd31, %rd1, %rd30;
	ld.global.f32 	%f70, [%rd31+4];
	sub.f32 	%f71, %f69, %f70;
	fma.rn.f32 	%f83, %f71, %f71, %f68;
	add.s32 	%r36, %r36, 2;
$L__BB0_11:
	and.b32  	%r29, %r19, 1;
	setp.eq.b32 	%p11, %r29, 1;
	not.pred 	%p12, %p11;
	@%p12 bra 	$L__BB0_13;
	add.s32 	%r30, %r36, %r3;
	mul.wide.s32 	%rd32, %r30, 4;
	add.s64 	%rd33, %rd2, %rd32;
	ld.global.f32 	%f72, [%rd33];
	add.s32 	%r31, %r36, %r4;
	mul.wide.u32 	%rd34, %r31, 4;
	add.s64 	%rd35, %rd1, %rd34;
	ld.global.f32 	%f73, [%rd35];
	sub.f32 	%f74, %f72, %f73;
	fma.rn.f32 	%f83, %f74, %f74, %f83;
$L__BB0_13:
	sqrt.rn.f32 	%f75, %f83;
	mad.lo.s32 	%r32, %r18, %r2, %r1;
	cvta.to.global.u64 	%rd36, %rd7;
	mul.wide.s32 	%rd37, %r32, 4;
	add.s64 	%rd38, %rd36, %rd37;
	st.global.f32 	[%rd38], %f75;
$L__BB0_14:
	ret;

}
	// .globl	_Z22weighted_voting_kernelPfPiS0_iiiiS_S0_
.visible .entry _Z22weighted_voting_kernelPfPiS0_iiiiS_S0_(
	.param .u64 .ptr .align 1 _Z22weighted_voting_kernelPfPiS0_iiiiS_S0__param_0,
	.param .u64 .ptr .align 1 _Z22weighted_voting_kernelPfPiS0_iiiiS_S0__param_1,
	.param .u64 .ptr .align 1 _Z22weighted_voting_kernelPfPiS0_iiiiS_S0__param_2,
	.param .u32 _Z22weighted_voting_kernelPfPiS0_iiiiS_S0__param_3,
	.param .u32 _Z22weighted_voting_kernelPfPiS0_iiiiS_S0__param_4,
	.param .u32 _Z22weighted_voting_kernelPfPiS0_iiiiS_S0__param_5,
	.param .u32 _Z22weighted_voting_kernelPfPiS0_iiiiS_S0__param_6,
	.param .u64 .ptr .align 1 _Z22weighted_voting_kernelPfPiS0_iiiiS_S0__param_7,
	.param .u64 .ptr .align 1 _Z22weighted_voting_kernelPfPiS0_iiiiS_S0__param_8
)
{
	.local .align 8 .b8 	__local_depot1[40];
	.reg .b64 	%SP;
	.reg .b64 	%SPL;
	.reg .pred 	%p<78>;
	.reg .b32 	%r<230>;
	.reg .b32 	%f<126>;
	.reg .b64 	%rd<125>;
	.reg .b64 	%fd<76>;

	mov.u64 	%SPL, __local_depot1;
	ld.param.u64 	%rd29, [_Z22weighted_voting_kernelPfPiS0_iiiiS_S0__param_0];
	ld.param.u64 	%rd30, [_Z22weighted_voting_kernelPfPiS0_iiiiS_S0__param_1];
	ld.param.u64 	%rd31, [_Z22weighted_voting_kernelPfPiS0_iiiiS_S0__param_2];
	ld.param.u32 	%r87, [_Z22weighted_voting_kernelPfPiS0_iiiiS_S0__param_3];
	ld.param.u32 	%r84, [_Z22weighted_voting_kernelPfPiS0_iiiiS_S0__param_4];
	ld.param.u32 	%r85, [_Z22weighted_voting_kernelPfPiS0_iiiiS_S0__param_5];
	ld.param.u32 	%r86, [_Z22weighted_voting_kernelPfPiS0_iiiiS_S0__param_6];
	ld.param.u64 	%rd32, [_Z22weighted_voting_kernelPfPiS0_iiiiS_S0__param_7];
	ld.param.u64 	%rd33, [_Z22weighted_voting_kernelPfPiS0_iiiiS_S0__param_8];
	add.u64 	%rd1, %SPL, 0;
	mov.u32 	%r88, %ctaid.x;
	mov.u32 	%r89, %ntid.x;
	mov.u32 	%r90, %tid.x;
	mad.lo.s32 	%r1, %r88, %r89, %r90;
	setp.ge.s32 	%p1, %r1, %r87;
	@%p1 bra 	$L__BB1_68;
	cvta.to.global.u64 	%rd2, %rd32;
	cvta.to.global.u64 	%rd3, %rd33;
	mul.lo.s32 	%r2, %r85, %r1;
	mul.wide.s32 	%rd35, %r2, 4;
	add.s64 	%rd4, %rd2, %rd35;
	add.s64 	%rd5, %rd3, %rd35;
	setp.lt.s32 	%p2, %r85, 1;
	@%p2 bra 	$L__BB1_13;
	and.b32  	%r3, %r85, 7;
	setp.lt.u32 	%p3, %r85, 8;
	mov.b32 	%r196, 0;
	@%p3 bra 	$L__BB1_5;
	and.b32  	%r196, %r85, 2147483640;
	mov.b32 	%r205, 0;
$L__BB1_4:
	.pragma "nounroll";
	mul.wide.u32 	%rd36, %r205, 4;
	add.s64 	%rd37, %rd4, %rd36;
	mov.b32 	%r93, 1343554297;
	st.global.u32 	[%rd37], %r93;
	add.s64 	%rd38, %rd5, %rd36;
	mov.b32 	%r94, -1;
	st.global.u32 	[%rd38], %r94;
	st.global.u32 	[%rd37+4], %r93;
	st.global.u32 	[%rd38+4], %r94;
	st.global.u32 	[%rd37+8], %r93;
	st.global.u32 	[%rd38+8], %r94;
	st.global.u32 	[%rd37+12], %r93;
	st.global.u32 	[%rd38+12], %r94;
	st.global.u32 	[%rd37+16], %r93;
	st.global.u32 	[%rd38+16], %r94;
	st.global.u32 	[%rd37+20], %r93;
	st.global.u32 	[%rd38+20], %r94;
	st.global.u32 	[%rd37+24], %r93;
	st.global.u32 	[%rd38+24], %r94;
	st.global.u32 	[%rd37+28], %r93;
	st.global.u32 	[%rd38+28], %r94;
	add.s32 	%r205, %r205, 8;
	setp.eq.s32 	%p4, %r205, %r196;
	@%p4 bra 	$L__BB1_5;
	bra.uni 	$L__BB1_4;
$L__BB1_5:
	setp.eq.s32 	%p5, %r3, 0;
	@%p5 bra 	$L__BB1_13;
	and.b32  	%r6, %r85, 3;
	setp.lt.u32 	%p6, %r3, 4;
	@%p6 bra 	$L__BB1_8;
	mul.wide.u32 	%rd39, %r196, 4;
	add.s64 	%rd40, %rd4, %rd39;
	mov.b32 	%r95, 1343554297;
	st.global.u32 	[%rd40], %r95;
	add.s64 	%rd41, %rd5, %rd39;
	mov.b32 	%r96, -1;
	st.global.u32 	[%rd41], %r96;
	st.global.u32 	[%rd40+4], %r95;
	st.global.u32 	[%rd41+4], %r96;
	st.global.u32 	[%rd40+8], %r95;
	st.global.u32 	[%rd41+8], %r96;
	st.global.u32 	[%rd40+12], %r95;
	st.global.u32 	[%rd41+12], %r96;
	add.s32 	%r196, %r196, 4;
$L__BB1_8:
	setp.eq.s32 	%p7, %r6, 0;
	@%p7 bra 	$L__BB1_13;
	setp.eq.s32 	%p8, %r6, 1;
	@%p8 bra 	$L__BB1_11;
	mul.wide.u32 	%rd42, %r196, 4;
	add.s64 	%rd43, %rd4, %rd42;
	mov.b32 	%r97, 1343554297;
	st.global.u32 	[%rd43], %r97;
	add.s64 	%rd44, %rd5, %rd42;
	mov.b32 	%r98, -1;
	st.global.u32 	[%rd44], %r98;
	st.global.u32 	[%rd43+4], %r97;
	st.global.u32 	[%rd44+4], %r98;
	add.s32 	%r196, %r196, 2;
$L__BB1_11:
	and.b32  	%r99, %r85, 1;
	setp.eq.b32 	%p9, %r99, 1;
	not.pred 	%p10, %p9;
	@%p10 bra 	$L__BB1_13;
	mul.wide.u32 	%rd45, %r196, 4;
	add.s64 	%rd46, %rd4, %rd45;
	mov.b32 	%r100, 1343554297;
	st.global.u32 	[%rd46], %r100;
	add.s64 	%rd47, %rd5, %rd45;
	mov.b32 	%r101, -1;
	st.global.u32 	[%rd47], %r101;
$L__BB1_13:
	setp.lt.s32 	%p11, %r84, 1;
	@%p11 bra 	$L__BB1_22;
	setp.lt.s32 	%p12, %r85, 1;
	add.s32 	%r11, %r85, -1;
	@%p12 bra 	$L__BB1_22;
	add.s32 	%r12, %r85, -2;
	mul.wide.u32 	%rd48, %r85, 4;
	add.s64 	%rd6, %rd4, %rd48;
	add.s64 	%rd7, %rd5, %rd48;
	add.s32 	%r13, %r85, -3;
	add.s32 	%r14, %r85, -4;
	cvta.to.global.u64 	%rd8, %rd29;
	cvta.to.global.u64 	%rd9, %rd30;
	mul.lo.s32 	%r15, %r84, %r1;
	mov.b32 	%r199, 0;
$L__BB1_16:
	add.s32 	%r104, %r199, %r15;
	mul.wide.s32 	%rd49, %r104, 4;
	add.s64 	%rd50, %rd8, %rd49;
	ld.global.f32 	%f1, [%rd50];
	mov.b32 	%r17, 0;
$L__BB1_17:
	mul.wide.u32 	%rd51, %r17, 4;
	add.s64 	%rd10, %rd4, %rd51;
	ld.global.f32 	%f11, [%rd10];
	setp.lt.f32 	%p13, %f1, %f11;
	@%p13 bra 	$L__BB1_25;
	add.s32 	%r17, %r17, 1;
	setp.eq.s32 	%p14, %r17, %r85;
	@%p14 bra 	$L__BB1_21;
	bra.uni 	$L__BB1_17;
$L__BB1_19:
	mov.u32 	%r19, %r201;
	add.s32 	%r110, %r19, 3;
	mul.wide.s32 	%rd55, %r204, 4;
	add.s64 	%rd56, %rd4, %rd55;
	ld.global.f32 	%f15, [%rd56+-8];
	mul.wide.s32 	%rd57, %r110, 4;
	add.s64 	%rd58, %rd4, %rd57;
	st.global.f32 	[%rd58], %f15;
	add.s64 	%rd59, %rd5, %rd55;
	ld.global.u32 	%r111, [%rd59+-8];
	add.s64 	%rd60, %rd5, %rd57;
	st.global.u32 	[%rd60], %r111;
	ld.global.f32 	%f16, [%rd58+-8];
	st.global.f32 	[%rd58+-4], %f16;
	ld.global.u32 	%r112, [%rd60+-8];
	st.global.u32 	[%rd60+-4], %r112;
	ld.global.f32 	%f17, [%rd58+-12];
	st.global.f32 	[%rd58+-8], %f17;
	ld.global.u32 	%r113, [%rd60+-12];
	st.global.u32 	[%rd60+-8], %r113;
	ld.global.f32 	%f18, [%rd58+-16];
	st.global.f32 	[%rd58+-12], %f18;
	ld.global.u32 	%r114, [%rd60+-16];
	st.global.u32 	[%rd60+-12], %r114;
	add.s32 	%r201, %r19, -4;
	add.s32 	%r115, %r19, -1;
	setp.gt.s32 	%p20, %r115, %r17;
	mov.u32 	%r204, %r19;
	@%p20 bra 	$L__BB1_19;
$L__BB1_20:
	st.global.f32 	[%rd10], %f1;
	mul.wide.u32 	%rd61, %r199, 4;
	add.s64 	%rd62, %rd9, %rd61;
	ld.global.u32 	%r116, [%rd62];
	mul.wide.u32 	%rd63, %r17, 4;
	add.s64 	%rd64, %rd5, %rd63;
	st.global.u32 	[%rd64], %r116;
$L__BB1_21:
	add.s32 	%r199, %r199, 1;
	setp.eq.s32 	%p21, %r199, %r84;
	@%p21 bra 	$L__BB1_22;
	bra.uni 	$L__BB1_16;
$L__BB1_22:
	setp.lt.s32 	%p22, %r86, 1;
	@%p22 bra 	$L__BB1_42;
	and.b32  	%r29, %r86, 15;
	setp.lt.u32 	%p23, %r86, 16;
	mov.b32 	%r206, 0;
	@%p23 bra 	$L__BB1_33;
	and.b32  	%r206, %r86, 2147483632;
	neg.s32 	%r210, %r206;
	add.s64 	%rd120, %rd1, 32;
	bra.uni 	$L__BB1_32;
$L__BB1_25:
	setp.gt.s32 	%p15, %r11, %r17;
	@%p15 bra 	$L__BB1_26;
	bra.uni 	$L__BB1_20;
$L__BB1_26:
	sub.s32 	%r105, %r11, %r17;
	and.b32  	%r23, %r105, 3;
	setp.eq.s32 	%p16, %r23, 0;
	mov.u32 	%r203, %r11;
	mov.u32 	%r204, %r85;
	@%p16 bra 	$L__BB1_30;
	ld.global.f32 	%f12, [%rd6+-8];
	mul.wide.u32 	%rd52, %r11, 4;
	add.s64 	%rd53, %rd4, %rd52;
	st.global.f32 	[%rd53], %f12;
	ld.global.u32 	%r106, [%rd7+-8];
	add.s64 	%rd54, %rd5, %rd52;
	st.global.u32 	[%rd54], %r106;
	setp.eq.s32 	%p17, %r23, 1;
	mov.u32 	%r203, %r12;
	mov.u32 	%r204, %r11;
	@%p17 bra 	$L__BB1_30;
	ld.global.f32 	%f13, [%rd6+-12];
	st.global.f32 	[%rd6+-8], %f13;
	ld.global.u32 	%r107, [%rd7+-12];
	st.global.u32 	[%rd7+-8], %r107;
	setp.eq.s32 	%p18, %r23, 2;
	mov.u32 	%r203, %r13;
	mov.u32 	%r204, %r12;
	@%p18 bra 	$L__BB1_30;
	ld.global.f32 	%f14, [%rd6+-16];
	st.global.f32 	[%rd6+-12], %f14;
	ld.global.u32 	%r108, [%rd7+-16];
	st.global.u32 	[%rd7+-12], %r108;
	mov.u32 	%r203, %r14;
	mov.u32 	%r204, %r13;
$L__BB1_30:
	sub.s32 	%r109, %r12, %r17;
	setp.lt.u32 	%p19, %r109, 3;
	@%p19 bra 	$L__BB1_20;
	add.s32 	%r201, %r203, -3;
	bra.uni 	$L__BB1_19;
$L__BB1_32:
	.pragma "nounroll";
	mov.f32 	%f19, 0f00000000;
	st.local.v2.f32 	[%rd120+-32], {%f19, %f19};
	st.local.v2.f32 	[%rd120+-24], {%f19, %f19};
	st.local.v2.f32 	[%rd120+-16], {%f19, %f19};
	st.local.v2.f32 	[%rd120+-8], {%f19, %f19};
	st.local.v2.f32 	[%rd120], {%f19, %f19};
	st.local.v2.f32 	[%rd120+8], {%f19, %f19};
	st.local.v2.f32 	[%rd120+16], {%f19, %f19};
	st.local.v2.f32 	[%rd120+24], {%f19, %f19};
	add.s32 	%r210, %r210, 16;
	add.s64 	%rd120, %rd120, 64;
	setp.eq.s32 	%p24, %r210, 0;
	@%p24 bra 	$L__BB1_33;
	bra.uni 	$L__BB1_32;
$L__BB1_33:
	setp.eq.s32 	%p25, %r29, 0;
	@%p25 bra 	$L__BB1_42;
	and.b32  	%r33, %r86, 7;
	setp.lt.u32 	%p26, %r29, 8;
	@%p26 bra 	$L__BB1_36;
	mul.wide.u32 	%rd65, %r206, 4;
	add.s64 	%rd66, %rd1, %rd65;
	mov.b32 	%r118, 0;
	st.local.u32 	[%rd66], %r118;
	st.local.u32 	[%rd66+4], %r118;
	st.local.u32 	[%rd66+8], %r118;
	st.local.u32 	[%rd66+12], %r118;
	st.local.u32 	[%rd66+16], %r118;
	st.local.u32 	[%rd66+20], %r118;
	st.local.u32 	[%rd66+24], %r118;
	st.local.u32 	[%rd66+28], %r118;
	add.s32 	%r206, %r206, 8;
$L__BB1_36:
	setp.eq.s32 	%p27, %r33, 0;
	@%p27 bra 	$L__BB1_42;
	and.b32  	%r36, %r86, 3;
	setp.lt.u32 	%p28, %r33, 4;
	@%p28 bra 	$L__BB1_39;
	mul.wide.u32 	%rd67, %r206, 4;
	add.s64 	%rd68, %rd1, %rd67;
	mov.b32 	%r119, 0;
	st.local.u32 	[%rd68], %r119;
	st.local.u32 	[%rd68+4], %r119;
	st.local.u32 	[%rd68+8], %r119;
	st.local.u32 	[%rd68+12], %r119;
	add.s32 	%r206, %r206, 4;
$L__BB1_39:
	setp.eq.s32 	%p29, %r36, 0;
	@%p29 bra 	$L__BB1_42;
	mul.wide.u32 	%rd69, %r206, 4;
	add.s64 	%rd119, %rd1, %rd69;
	neg.s32 	%r209, %r36;
$L__BB1_41:
	.pragma "nounroll";
	mov.b32 	%r120, 0;
	st.local.u32 	[%rd119], %r120;
	add.s64 	%rd119, %rd119, 4;
	add.s32 	%r209, %r209, 1;
	setp.ne.s32 	%p30, %r209, 0;
	@%p30 bra 	$L__BB1_41;
$L__BB1_42:
	setp.lt.s32 	%p31, %r85, 1;
	@%p31 bra 	$L__BB1_54;
	and.b32  	%r42, %r85, 7;
	setp.lt.u32 	%p32, %r85, 8;
	mov.b32 	%r211, 0;
	@%p32 bra 	$L__BB1_46;
	and.b32  	%r211, %r85, 2147483640;
	neg.s32 	%r214, %r211;
	mul.wide.s32 	%rd70, %r2, 4;
	add.s64 	%rd71, %rd70, 16;
	add.s64 	%rd122, %rd2, %rd71;
	add.s64 	%rd121, %rd3, %rd71;
$L__BB1_45:
	.pragma "nounroll";
	ld.global.f32 	%f20, [%rd122+-16];
	cvt.f64.f32 	%fd1, %f20;
	add.f64 	%fd2, %fd1, 0d3EE4F8B588E368F1;
	rcp.rn.f64 	%fd3, %fd2;
	ld.global.u32 	%r122, [%rd121+-16];
	mul.wide.s32 	%rd72, %r122, 4;
	add.s64 	%rd73, %rd1, %rd72;
	ld.local.f32 	%f21, [%rd73];
	cvt.f64.f32 	%fd4, %f21;
	add.f64 	%fd5, %fd3, %fd4;
	cvt.rn.f32.f64 	%f22, %fd5;
	st.local.f32 	[%rd73], %f22;
	ld.global.f32 	%f23, [%rd122+-12];
	cvt.f64.f32 	%fd6, %f23;
	add.f64 	%fd7, %fd6, 0d3EE4F8B588E368F1;
	rcp.rn.f64 	%fd8, %fd7;
	ld.global.u32 	%r123, [%rd121+-12];
	mul.wide.s32 	%rd74, %r123, 4;
	add.s64 	%rd75, %rd1, %rd74;
	ld.local.f32 	%f24, [%rd75];
	cvt.f64.f32 	%fd9, %f24;
	add.f64 	%fd10, %fd8, %fd9;
	cvt.rn.f32.f64 	%f25, %fd10;
	st.local.f32 	[%rd75], %f25;
	ld.global.f32 	%f26, [%rd122+-8];
	cvt.f64.f32 	%fd11, %f26;
	add.f64 	%fd12, %fd11, 0d3EE4F8B588E368F1;
	rcp.rn.f64 	%fd13, %fd12;
	ld.global.u32 	%r124, [%rd121+-8];
	mul.wide.s32 	%rd76, %r124, 4;
	add.s64 	%rd77, %rd1, %rd76;
	ld.local.f32 	%f27, [%rd77];
	cvt.f64.f32 	%fd14, %f27;
	add.f64 	%fd15, %fd13, %fd14;
	cvt.rn.f32.f64 	%f28, %fd15;
	st.local.f32 	[%rd77], %f28;
	ld.global.f32 	%f29, [%rd122+-4];
	cvt.f64.f32 	%fd16, %f29;
	add.f64 	%fd17, %fd16, 0d3EE4F8B588E368F1;
	rcp.rn.f64 	%fd18, %fd17;
	ld.global.u32 	%r125, [%rd121+-4];
	mul.wide.s32 	%rd78, %r125, 4;
	add.s64 	%rd79, %rd1, %rd78;
	ld.local.f32 	%f30, [%rd79];
	cvt.f64.f32 	%fd19, %f30;
	add.f64 	%fd20, %fd18, %fd19;
	cvt.rn.f32.f64 	%f31, %fd20;
	st.local.f32 	[%rd79], %f31;
	ld.global.f32 	%f32, [%rd122];
	cvt.f64.f32 	%fd21, %f32;
	add.f64 	%fd22, %fd21, 0d3EE4F8B588E368F1;
	rcp.rn.f64 	%fd23, %fd22;
	ld.global.u32 	%r126, [%rd121];
	mul.wide.s32 	%rd80, %r126, 4;
	add.s64 	%rd81, %rd1, %rd80;
	ld.local.f32 	%f33, [%rd81];
	cvt.f64.f32 	%fd24, %f33;
	add.f64 	%fd25, %fd23, %fd24;
	cvt.rn.f32.f64 	%f34, %fd25;
	st.local.f32 	[%rd81], %f34;
	ld.global.f32 	%f35, [%rd122+4];
	cvt.f64.f32 	%fd26, %f35;
	add.f64 	%fd27, %fd26, 0d3EE4F8B588E368F1;
	rcp.rn.f64 	%fd28, %fd27;
	ld.global.u32 	%r127, [%rd121+4];
	mul.wide.s32 	%rd82, %r127, 4;
	add.s64 	%rd83, %rd1, %rd82;
	ld.local.f32 	%f36, [%rd83];
	cvt.f64.f32 	%fd29, %f36;
	add.f64 	%fd30, %fd28, %fd29;
	cvt.rn.f32.f64 	%f37, %fd30;
	st.local.f32 	[%rd83], %f37;
	ld.global.f32 	%f38, [%rd122+8];
	cvt.f64.f32 	%fd31, %f38;
	add.f64 	%fd32, %fd31, 0d3EE4F8B588E368F1;
	rcp.rn.f64 	%fd33, %fd32;
	ld.global.u32 	%r128, [%rd121+8];
	mul.wide.s32 	%rd84, %r128, 4;
	add.s64 	%rd85, %rd1, %rd84;
	ld.local.f32 	%f39, [%rd85];
	cvt.f64.f32 	%fd34, %f39;
	add.f64 	%fd35, %fd33, %fd34;
	cvt.rn.f32.f64 	%f40, %fd35;
	st.local.f32 	[%rd85], %f40;
	ld.global.f32 	%f41, [%rd122+12];
	cvt.f64.f32 	%fd36, %f41;
	add.f64 	%fd37, %fd36, 0d3EE4F8B588E368F1;
	rcp.rn.f64 	%fd38, %fd37;
	ld.global.u32 	%r129, [%rd121+12];
	mul.wide.s32 	%rd86, %r129, 4;
	add.s64 	%rd87, %rd1, %rd86;
	ld.local.f32 	%f42, [%rd87];
	cvt.f64.f32 	%fd39, %f42;
	add.f64 	%fd40, %fd38, %fd39;
	cvt.rn.f32.f64 	%f43, %fd40;
	st.local.f32 	[%rd87], %f43;
	add.s32 	%r214, %r214, 8;
	add.s64 	%rd122, %rd122, 32;
	add.s64 	%rd121, %rd121, 32;
	setp.eq.s32 	%p33, %r214, 0;
	@%p33 bra 	$L__BB1_46;
	bra.uni 	$L__BB1_45;
$L__BB1_46:
	setp.eq.s32 	%p34, %r42, 0;
	@%p34 bra 	$L__BB1_54;
	and.b32  	%r48, %r85, 3;
	setp.lt.u32 	%p35, %r42, 4;
	@%p35 bra 	$L__BB1_49;
	mul.wide.u32 	%rd88, %r211, 4;
	add.s64 	%rd89, %rd4, %rd88;
	ld.global.f32 	%f44, [%rd89];
	cvt.f64.f32 	%fd41, %f44;
	add.f64 	%fd42, %fd41, 0d3EE4F8B588E368F1;
	rcp.rn.f64 	%fd43, %fd42;
	add.s64 	%rd90, %rd5, %rd88;
	ld.global.u32 	%r130, [%rd90];
	mul.wide.s32 	%rd91, %r130, 4;
	add.s64 	%rd92, %rd1, %rd91;
	ld.local.f32 	%f45, [%rd92];
	cvt.f64.f32 	%fd44, %f45;
	add.f64 	%fd45, %fd43, %fd44;
	cvt.rn.f32.f64 	%f46, %fd45;
	st.local.f32 	[%rd92], %f46;
	ld.global.f32 	%f47, [%rd89+4];
	cvt.f64.f32 	%fd46, %f47;
	add.f64 	%fd47, %fd46, 0d3EE4F8B588E368F1;
	rcp.rn.f64 	%fd48, %fd47;
	ld.global.u32 	%r131, [%rd90+4];
	mul.wide.s32 	%rd93, %r131, 4;
	add.s64 	%rd94, %rd1, %rd93;
	ld.local.f32 	%f48, [%rd94];
	cvt.f64.f32 	%fd49, %f48;
	add.f64 	%fd50, %fd48, %fd49;
	cvt.rn.f32.f64 	%f49, %fd50;
	st.local.f32 	[%rd94], %f49;
	ld.global.f32 	%f50, [%rd89+8];
	cvt.f64.f32 	%fd51, %f50;
	add.f64 	%fd52, %fd51, 0d3EE4F8B588E368F1;
	rcp.rn.f64 	%fd53, %fd52;
	ld.global.u32 	%r132, [%rd90+8];
	mul.wide.s32 	%rd95, %r132, 4;
	add.s64 	%rd96, %rd1, %rd95;
	ld.local.f32 	%f51, [%rd96];
	cvt.f64.f32 	%fd54, %f51;
	add.f64 	%fd55, %fd53, %fd54;
	cvt.rn.f32.f64 	%f52, %fd55;
	st.local.f32 	[%rd96], %f52;
	ld.global.f32 	%f53, [%rd89+12];
	cvt.f64.f32 	%fd56, %f53;
	add.f64 	%fd57, %fd56, 0d3EE4F8B588E368F1;
	rcp.rn.f64 	%fd58, %fd57;
	ld.global.u32 	%r133, [%rd90+12];
	mul.wide.s32 	%rd97, %r133, 4;
	add.s64 	%rd98, %rd1, %rd97;
	ld.local.f32 	%f54, [%rd98];
	cvt.f64.f32 	%fd59, %f54;
	add.f64 	%fd60, %fd58, %fd59;
	cvt.rn.f32.f64 	%f55, %fd60;
	st.local.f32 	[%rd98], %f55;
	add.s32 	%r211, %r211, 4;
$L__BB1_49:
	setp.eq.s32 	%p36, %r48, 0;
	@%p36 bra 	$L__BB1_54;
	setp.eq.s32 	%p37, %r48, 1;
	@%p37 bra 	$L__BB1_52;
	mul.wide.u32 	%rd99, %r211, 4;
	add.s64 	%rd100, %rd4, %rd99;
	ld.global.f32 	%f56, [%rd100];
	cvt.f64.f32 	%fd61, %f56;
	add.f64 	%fd62, %fd61, 0d3EE4F8B588E368F1;
	rcp.rn.f64 	%fd63, %fd62;
	add.s64 	%rd101, %rd5, %rd99;
	ld.global.u32 	%r134, [%rd101];
	mul.wide.s32 	%rd102, %r134, 4;
	add.s64 	%rd103, %rd1, %rd102;
	ld.local.f32 	%f57, [%rd103];
	cvt.f64.f32 	%fd64, %f57;
	add.f64 	%fd65, %fd63, %fd64;
	cvt.rn.f32.f64 	%f58, %fd65;
	st.local.f32 	[%rd103], %f58;
	ld.global.f32 	%f59, [%rd100+4];
	cvt.f64.f32 	%fd66, %f59;
	add.f64 	%fd67, %fd66, 0d3EE4F8B588E368F1;
	rcp.rn.f64 	%fd68, %fd67;
	ld.global.u32 	%r135, [%rd101+4];
	mul.wide.s32 	%rd104, %r135, 4;
	add.s64 	%rd105, %rd1, %rd104;
	ld.local.f32 	%f60, [%rd105];
	cvt.f64.f32 	%fd69, %f60;
	add.f64 	%fd70, %fd68, %fd69;
	cvt.rn.f32.f64 	%f61, %fd70;
	st.local.f32 	[%rd105], %f61;
	add.s32 	%r211, %r211, 2;
$L__BB1_52:
	and.b32  	%r136, %r85, 1;
	setp.eq.b32 	%p38, %r136, 1;
	not.pred 	%p39, %p38;
	@%p39 bra 	$L__BB1_54;
	mul.wide.u32 	%rd106, %r211, 4;
	add.s64 	%rd107, %rd4, %rd106;
	ld.global.f32 	%f62, [%rd107];
	cvt.f64.f32 	%fd71, %f62;
	add.f64 	%fd72, %fd71, 0d3EE4F8B588E368F1;
	rcp.rn.f64 	%fd73, %fd72;
	add.s64 	%rd108, %rd5, %rd106;
	ld.global.u32 	%r137, [%rd108];
	mul.wide.s32 	%rd109, %r137, 4;
	add.s64 	%rd110, %rd1, %rd109;
	ld.local.f32 	%f63, [%rd110];
	cvt.f64.f32 	%fd74, %f63;
	add.f64 	%fd75, %fd73, %fd74;
	cvt.rn.f32.f64 	%f64, %fd75;
	st.local.f32 	[%rd110], %f64;
$L__BB1_54:
	setp.lt.s32 	%p40, %r86, 1;
	mov.b32 	%r229, -1;
	@%p40 bra 	$L__BB1_67;
	and.b32  	%r53, %r86, 15;
	setp.lt.u32 	%p41, %r86, 16;
	mov.f32 	%f122, 0f00000000;
	mov.b32 	%r229, -1;
	mov.b32 	%r218, 0;
	@%p41 bra 	$L__BB1_58;
	and.b32  	%r218, %r86, 2147483632;
	add.s64 	%rd123, %rd1, 32;
	mov.f32 	%f122, 0f00000000;
	mov.b32 	%r229, -1;
	mov.b32 	%r215, 0;
$L__BB1_57:
	.pragma "nounroll";
	ld.local.v2.f32 	{%f67, %f68}, [%rd123+-32];
	setp.gt.f32 	%p42, %f67, %f122;
	selp.f32 	%f69, %f67, %f122, %p42;
	selp.b32 	%r144, %r215, %r229, %p42;
	setp.gt.f32 	%p43, %f68, %f69;
	selp.f32 	%f70, %f68, %f69, %p43;
	add.s32 	%r145, %r215, 1;
	selp.b32 	%r146, %r145, %r144, %p43;
	ld.local.v2.f32 	{%f71, %f72}, [%rd123+-24];
	setp.gt.f32 	%p44, %f71, %f70;
	selp.f32 	%f73, %f71, %f70, %p44;
	add.s32 	%r147, %r215, 2;
	selp.b32 	%r148, %r147, %r146, %p44;
	setp.gt.f32 	%p45, %f72, %f73;
	selp.f32 	%f74, %f72, %f73, %p45;
	add.s32 	%r149, %r215, 3;
	selp.b32 	%r150, %r149, %r148, %p45;
	ld.local.v2.f32 	{%f75, %f76}, [%rd123+-16];
	setp.gt.f32 	%p46, %f75, %f74;
	selp.f32 	%f77, %f75, %f74, %p46;
	add.s32 	%r151, %r215, 4;
	selp.b32 	%r152, %r151, %r150, %p46;
	setp.gt.f32 	%p47, %f76, %f77;
	selp.f32 	%f78, %f76, %f77, %p47;
	add.s32 	%r153, %r215, 5;
	selp.b32 	%r154, %r153, %r152, %p47;
	ld.local.v2.f32 	{%f79, %f80}, [%rd123+-8];
	setp.gt.f32 	%p48, %f79, %f78;
	selp.f32 	%f81, %f79, %f78, %p48;
	add.s32 	%r155, %r215, 6;
	selp.b32 	%r156, %r155, %r154, %p48;
	setp.gt.f32 	%p49, %f80, %f81;
	selp.f32 	%f82, %f80, %f81, %p49;
	add.s32 	%r157, %r215, 7;
	selp.b32 	%r158, %r157, %r156, %p49;
	ld.local.v2.f32 	{%f83, %f84}, [%rd123];
	setp.gt.f32 	%p50, %f83, %f82;
	selp.f32 	%f85, %f83, %f82, %p50;
	add.s32 	%r159, %r215, 8;
	selp.b32 	%r160, %r159, %r158, %p50;
	setp.gt.f32 	%p51, %f84, %f85;
	selp.f32 	%f86, %f84, %f85, %p51;
	add.s32 	%r161, %r215, 9;
	selp.b32 	%r162, %r161, %r160, %p51;
	ld.local.v2.f32 	{%f87, %f88}, [%rd123+8];
	setp.gt.f32 	%p52, %f87, %f86;
	selp.f32 	%f89, %f87, %f86, %p52;
	add.s32 	%r163, %r215, 10;
	selp.b32 	%r164, %r163, %r162, %p52;
	setp.gt.f32 	%p53, %f88, %f89;
	selp.f32 	%f90, %f88, %f89, %p53;
	add.s32 	%r165, %r215, 11;
	selp.b32 	%r166, %r165, %r164, %p53;
	ld.local.v2.f32 	{%f91, %f92}, [%rd123+16];
	setp.gt.f32 	%p54, %f91, %f90;
	selp.f32 	%f93, %f91, %f90, %p54;
	add.s32 	%r167, %r215, 12;
	selp.b32 	%r168, %r167, %r166, %p54;
	setp.gt.f32 	%p55, %f92, %f93;
	selp.f32 	%f94, %f92, %f93, %p55;
	add.s32 	%r169, %r215, 13;
	selp.b32 	%r170, %r169, %r168, %p55;
	ld.local.v2.f32 	{%f95, %f96}, [%rd123+24];
	setp.gt.f32 	%p56, %f95, %f94;
	selp.f32 	%f97, %f95, %f94, %p56;
	add.s32 	%r171, %r215, 14;
	selp.b32 	%r172, %r171, %r170, %p56;
	setp.gt.f32 	%p57, %f96, %f97;
	selp.f32 	%f122, %f96, %f97, %p57;
	add.s32 	%r173, %r215, 15;
	selp.b32 	%r229, %r173, %r172, %p57;
	add.s64 	%rd123, %rd123, 64;
	add.s32 	%r215, %r215, 16;
	setp.ne.s32 	%p58, %r215, %r218;
	@%p58 bra 	$L__BB1_57;
$L__BB1_58:
	setp.eq.s32 	%p59, %r53, 0;
	@%p59 bra 	$L__BB1_67;
	and.b32  	%r64, %r86, 7;
	setp.lt.u32 	%p60, %r53, 8;
	@%p60 bra 	$L__BB1_61;
	mul.wide.u32 	%rd111, %r218, 4;
	add.s64 	%rd112, %rd1, %rd111;
	ld.local.f32 	%f98, [%rd112];
	setp.gt.f32 	%p61, %f98, %f122;
	selp.f32 	%f99, %f98, %f122, %p61;
	selp.b32 	%r175, %r218, %r229, %p61;
	add.s32 	%r176, %r218, 1;
	ld.local.f32 	%f100, [%rd112+4];
	setp.gt.f32 	%p62, %f100, %f99;
	selp.f32 	%f101, %f100, %f99, %p62;
	selp.b32 	%r177, %r176, %r175, %p62;
	add.s32 	%r178, %r218, 2;
	ld.local.f32 	%f102, [%rd112+8];
	setp.gt.f32 	%p63, %f102, %f101;
	selp.f32 	%f103, %f102, %f101, %p63;
	selp.b32 	%r179, %r178, %r177, %p63;
	add.s32 	%r180, %r218, 3;
	ld.local.f32 	%f104, [%rd112+12];
	setp.gt.f32 	%p64, %f104, %f103;
	selp.f32 	%f105, %f104, %f103, %p64;
	selp.b32 	%r181, %r180, %r179, %p64;
	add.s32 	%r182, %r218, 4;
	ld.local.f32 	%f106, [%rd112+16];
	setp.gt.f32 	%p65, %f106, %f105;
	selp.f32 	%f107, %f106, %f105, %p65;
	selp.b32 	%r183, %r182, %r181, %p65;
	add.s32 	%r184, %r218, 5;
	ld.local.f32 	%f108, [%rd112+20];
	setp.gt.f32 	%p66, %f108, %f107;
	selp.f32 	%f109, %f108, %f107, %p66;
	selp.b32 	%r185, %r184, %r183, %p66;
	add.s32 	%r186, %r218, 6;
	ld.local.f32 	%f110, [%rd112+24];
	setp.gt.f32 	%p67, %f110, %f109;
	selp.f32 	%f111, %f110, %f109, %p67;
	selp.b32 	%r187, %r186, %r185, %p67;
	add.s32 	%r188, %r218, 7;
	ld.local.f32 	%f112, [%rd112+28];
	setp.gt.f32 	%p68, %f112, %f111;
	selp.f32 	%f122, %f112, %f111, %p68;
	selp.b32 	%r229, %r188, %r187, %p68;
	add.s32 	%r218, %r218, 8;
$L__BB1_61:
	setp.eq.s32 	%p69, %r64, 0;
	@%p69 bra 	$L__BB1_67;
	and.b32  	%r70, %r86, 3;
	setp.lt.u32 	%p70, %r64, 4;
	@%p70 bra 	$L__BB1_64;
	mul.wide.u32 	%rd113, %r218, 4;
	add.s64 	%rd114, %rd1, %rd113;
	ld.local.f32 	%f113, [%rd114];
	setp.gt.f32 	%p71, %f113, %f122;
	selp.f32 	%f114, %f113, %f122, %p71;
	selp.b32 	%r190, %r218, %r229, %p71;
	add.s32 	%r191, %r218, 1;
	ld.local.f32 	%f115, [%rd114+4];
	setp.gt.f32 	%p72, %f115, %f114;
	selp.f32 	%f116, %f115, %f114, %p72;
	selp.b32 	%r192, %r191, %r190, %p72;
	add.s32 	%r193, %r218, 2;
	ld.local.f32 	%f117, [%rd114+8];
	setp.gt.f32 	%p73, %f117, %f116;
	selp.f32 	%f118, %f117, %f116, %p73;
	selp.b32 	%r194, %r193, %r192, %p73;
	add.s32 	%r195, %r218, 3;
	ld.local.f32 	%f119, [%rd114+12];
	setp.gt.f32 	%p74, %f119, %f118;
	selp.f32 	%f122, %f119, %f118, %p74;
	selp.b32 	%r229, %r195, %r194, %p74;
	add.s32 	%r218, %r218, 4;
$L__BB1_64:
	setp.eq.s32 	%p75, %r70, 0;
	@%p75 bra 	$L__BB1_67;
	mul.wide.u32 	%rd115, %r218, 4;
	add.s64 	%rd124, %rd1, %rd115;
	neg.s32 	%r226, %r70;
$L__BB1_66:
	.pragma "nounroll";
	ld.local.f32 	%f120, [%rd124];
	setp.gt.f32 	%p76, %f120, %f122;
	selp.f32 	%f122, %f120, %f122, %p76;
	selp.b32 	%r229, %r218, %r229, %p76;
	add.s32 	%r218, %r218, 1;
	add.s64 	%rd124, %rd124, 4;
	add.s32 	%r226, %r226, 1;
	setp.ne.s32 	%p77, %r226, 0;
	@%p77 bra 	$L__BB1_66;
$L__BB1_67:
	cvta.to.global.u64 	%rd116, %rd31;
	mul.wide.s32 	%rd117, %r1, 4;
	add.s64 	%rd118, %rd116, %rd117;
	st.global.u32 	[%rd118], %r229;
$L__BB1_68:
	ret;

}


// ===== COMPILED SASS (sm_100) =====

	.target	sm_100

	.elftype	@"ET_EXEC"


//--------------------- .note.nv.tkinfo           --------------------------
	.section	.note.nv.tkinfo,"",@"SHT_NOTE"
	.sectionflags	@"SHF_NOTE_NV_TKINFO"
	.tkinfo
        /*0018*/ 	.word	0x00000002
        /*0030*/ 	.string	""
        /*0030*/ 	.string	"ptxas"
        /*0030*/ 	.string	"Cuda compilation tools, release 13.0, V13.0.88"
        /*0030*/ 	.string	"Build cuda_13.0.r13.0/compiler.36424714_0"
        /*0030*/ 	.string	"-arch sm_100 -m 64 "



//--------------------- .note.nv.cuinfo           --------------------------
	.section	.note.nv.cuinfo,"",@"SHT_NOTE"
	.sectionflags	@"SHF_NOTE_NV_CUINFO"
        /*0018*/ 	.short	0x0002
        /*001a*/ 	.short	0x0064
        /*001c*/ 	.short	0x0082
	.zero		2


//--------------------- .nv.info                  --------------------------
	.section	.nv.info,"",@"SHT_CUDA_INFO"
	.align	4


	//----- nvinfo : EIATTR_REGCOUNT
	.align		4
        /*0000*/ 	.byte	0x04, 0x2f
        /*0002*/ 	.short	(.L_1 - .L_0)
	.align		4
.L_0:
        /*0004*/ 	.word	index@(_Z25euclidean_distance_kernelPfS_S_iii)
        /*0008*/ 	.word	0x00000020


	//----- nvinfo : EIATTR_FRAME_SIZE
	.align		4
.L_1:
        /*000c*/ 	.byte	0x04, 0x11
        /*000e*/ 	.short	(.L_3 - .L_2)
	.align		4
.L_2:
        /*0010*/ 	.word	index@($__internal_1_$__cuda_sm20_sqrt_rn_f32_slowpath)
        /*0014*/ 	.word	0x00000000


	//----- nvinfo : EIATTR_FRAME_SIZE
	.align		4
.L_3:
        /*0018*/ 	.byte	0x04, 0x11
        /*001a*/ 	.short	(.L_5 - .L_4)
	.align		4
.L_4:
        /*001c*/ 	.word	index@(_Z25euclidean_distance_kernelPfS_S_iii)
        /*0020*/ 	.word	0x00000000


	//----- nvinfo : EIATTR_REGCOUNT
	.align		4
.L_5:
        /*0024*/ 	.byte	0x04, 0x2f
        /*0026*/ 	.short	(.L_7 - .L_6)
	.align		4
.L_6:
        /*0028*/ 	.word	index@(_Z22weighted_voting_kernelPfPiS0_iiiiS_S0_)
        /*002c*/ 	.word	0x00000020


	//----- nvinfo : EIATTR_FRAME_SIZE
	.align		4
.L_7:
        /*0030*/ 	.byte	0x04, 0x11
        /*0032*/ 	.short	(.L_9 - .L_8)
	.align		4
.L_8:
        /*0034*/ 	.word	index@($__internal_0_$__cuda_sm20_dblrcp_rn_slowpath_v3)
        /*0038*/ 	.word	0x00000028


	//----- nvinfo : EIATTR_FRAME_SIZE
	.align		4
.L_9:
        /*003c*/ 	.byte	0x04, 0x11
        /*003e*/ 	.short	(.L_11 - .L_10)
	.align		4
.L_10:
        /*0040*/ 	.word	index@(_Z22weighted_voting_kernelPfPiS0_iiiiS_S0_)
        /*0044*/ 	.word	0x00000028


	//----- nvinfo : EIATTR_MIN_STACK_SIZE
	.align		4
.L_11:
        /*0048*/ 	.byte	0x04, 0x12
        /*004a*/ 	.short	(.L_13 - .L_12)
	.align		4
.L_12:
        /*004c*/ 	.word	index@(_Z22weighted_voting_kernelPfPiS0_iiiiS_S0_)
        /*0050*/ 	.word	0x00000028


	//----- nvinfo : EIATTR_MIN_STACK_SIZE
	.align		4
.L_13:
        /*0054*/ 	.byte	0x04, 0x12
        /*0056*/ 	.short	(.L_15 - .L_14)
	.align		4
.L_14:
        /*0058*/ 	.word	index@(_Z25euclidean_distance_kernelPfS_S_iii)
        /*005c*/ 	.word	0x00000000
.L_15:


//--------------------- .nv.compat                --------------------------
	.section	.nv.compat,"",@"SHT_CUDA_COMPAT_INFO"
	.align	4
        /*0000*/ 	.byte	0x02, 0x09, 0x00, 0x00, 0x02, 0x02, 0x01, 0x00, 0x02, 0x05, 0x05, 0x00, 0x03, 0x07, 0x01, 0x01
        /*0010*/ 	.byte	0x02, 0x03, 0x00, 0x00, 0x02, 0x06, 0x01, 0x00, 0x04, 0x0b, 0x08, 0x00, 0x01, 0x00, 0x00, 0x00
        /*0020*/ 	.byte	0x00, 0x00, 0x00, 0x00


//--------------------- .nv.info._Z22weighted_voting_kernelPfPiS0_iiiiS_S0_ --------------------------
	.section	.nv.info._Z22weighted_voting_kernelPfPiS0_iiiiS_S0_,"",@"SHT_CUDA_INFO"
	.sectionflags	@""
	.align	4


	//----- nvinfo : EIATTR_CUDA_API_VERSION
	.align		4
        /*0000*/ 	.byte	0x04, 0x37
        /*0002*/ 	.short	(.L_17 - .L_16)
.L_16:
        /*0004*/ 	.word	0x00000082


	//----- nvinfo : EIATTR_KPARAM_INFO
	.align		4
.L_17:
        /*0008*/ 	.byte	0x04, 0x17
        /*000a*/ 	.short	(.L_19 - .L_18)
.L_18:
        /*000c*/ 	.word	0x00000000
        /*0010*/ 	.short	0x0008
        /*0012*/ 	.short	0x0030
        /*0014*/ 	.byte	0x00, 0xf5, 0x21, 0x00


	//----- nvinfo : EIATTR_KPARAM_INFO
	.align		4
.L_19:
        /*0018*/ 	.byte	0x04, 0x17
        /*001a*/ 	.short	(.L_21 - .L_20)
.L_20:
        /*001c*/ 	.word	0x00000000
        /*0020*/ 	.short	0x0007
        /*0022*/ 	.short	0x0028
        /*0024*/ 	.byte	0x00, 0xf5, 0x21, 0x00


	//----- nvinfo : EIATTR_KPARAM_INFO
	.align		4
.L_21:
        /*0028*/ 	.byte	0x04, 0x17
        /*002a*/ 	.short	(.L_23 - .L_22)
.L_22:
        /*002c*/ 	.word	0x00000000
        /*0030*/ 	.short	0x0006
        /*0032*/ 	.short	0x0024
        /*0034*/ 	.byte	0x00, 0xf0, 0x11, 0x00


	//----- nvinfo : EIATTR_KPARAM_INFO
	.align		4
.L_23:
        /*0038*/ 	.byte	0x04, 0x17
        /*003a*/ 	.short	(.L_25 - .L_24)
.L_24:
        /*003c*/ 	.word	0x00000000
        /*0040*/ 	.short	0x0005
        /*0042*/ 	.short	0x0020
        /*0044*/ 	.byte	0x00, 0xf0, 0x11, 0x00


	//----- nvinfo : EIATTR_KPARAM_INFO
	.align		4
.L_25:
        /*0048*/ 	.byte	0x04, 0x17
        /*004a*/ 	.short	(.L_27 - .L_26)
.L_26:
        /*004c*/ 	.word	0x00000000
        /*0050*/ 	.short	0x0004
        /*0052*/ 	.short	0x001c
        /*0054*/ 	.byte	0x00, 0xf0, 0x11, 0x00


	//----- nvinfo : EIATTR_KPARAM_INFO
	.align		4
.L_27:
        /*0058*/ 	.byte	0x04, 0x17
        /*005a*/ 	.short	(.L_29 - .L_28)
.L_28:
        /*005c*/ 	.word	0x00000000
        /*0060*/ 	.short	0x0003
        /*0062*/ 	.short	0x0018
        /*0064*/ 	.byte	0x00, 0xf0, 0x11, 0x00


	//----- nvinfo : EIATTR_KPARAM_INFO
	.align		4
.L_29:
        /*0068*/ 	.byte	0x04, 0x17
        /*006a*/ 	.short	(.L_31 - .L_30)
.L_30:
        /*006c*/ 	.word	0x00000000
        /*0070*/ 	.short	0x0002
        /*0072*/ 	.short	0x0010
        /*0074*/ 	.byte	0x00, 0xf5, 0x21, 0x00


	//----- nvinfo : EIATTR_KPARAM_INFO
	.align		4
.L_31:
        /*0078*/ 	.byte	0x04, 0x17
        /*007a*/ 	.short	(.L_33 - .L_32)
.L_32:
        /*007c*/ 	.word	0x00000000
        /*0080*/ 	.short	0x0001
        /*0082*/ 	.short	0x0008
        /*0084*/ 	.byte	0x00, 0xf5, 0x21, 0x00


	//----- nvinfo : EIATTR_KPARAM_INFO
	.align		4
.L_33:
        /*0088*/ 	.byte	0x04, 0x17
        /*008a*/ 	.short	(.L_35 - .L_34)
.L_34:
        /*008c*/ 	.word	0x00000000
        /*0090*/ 	.short	0x0000
        /*0092*/ 	.short	0x0000
        /*0094*/ 	.byte	0x00, 0xf5, 0x21, 0x00


	//----- nvinfo : EIATTR_SPARSE_MMA_MASK
	.align		4
.L_35:
        /*0098*/ 	.byte	0x03, 0x50
        /*009a*/ 	.short	0x0000


	//----- nvinfo : EIATTR_MAXREG_COUNT
	.align		4
        /*009c*/ 	.byte	0x03, 0x1b
        /*009e*/ 	.short	0x00ff


	//----- nvinfo : EIATTR_MERCURY_ISA_VERSION
	.align		4
        /*00a0*/ 	.byte	0x03, 0x5f
        /*00a2*/ 	.short	0x0101


	//----- nvinfo : EIATTR_VRC_CTA_INIT_COUNT
	.align		4
        /*00a4*/ 	.byte	0x02, 0x4a
	.zero		1
	.zero		1


	//----- nvinfo : EIATTR_EXIT_INSTR_OFFSETS
	.align		4
        /*00a8*/ 	.byte	0x04, 0x1c
        /*00aa*/ 	.short	(.L_37 - .L_36)


	//   ....[0]....
.L_36:
        /*00ac*/ 	.word	0x00000080


	//   ....[1]....
        /*00b0*/ 	.word	0x00003600


	//----- nvinfo : EIATTR_CRS_STACK_SIZE
	.align		4
.L_37:
        /*00b4*/ 	.byte	0x04, 0x1e
        /*00b6*/ 	.short	(.L_39 - .L_38)
.L_38:
        /*00b8*/ 	.word	0x00000000


	//----- nvinfo : EIATTR_CBANK_PARAM_SIZE
	.align		4
.L_39:
        /*00bc*/ 	.byte	0x03, 0x19
        /*00be*/ 	.short	0x0038


	//----- nvinfo : EIATTR_PARAM_CBANK
	.align		4
        /*00c0*/ 	.byte	0x04, 0x0a
        /*00c2*/ 	.short	(.L_41 - .L_40)
	.align		4
.L_40:
        /*00c4*/ 	.word	index@(.nv.constant0._Z22weighted_voting_kernelPfPiS0_iiiiS_S0_)
        /*00c8*/ 	.short	0x0380
        /*00ca*/ 	.short	0x0038


	//----- nvinfo : EIATTR_SW_WAR
	.align		4
.L_41:
        /*00cc*/ 	.byte	0x04, 0x36
        /*00ce*/ 	.short	(.L_43 - .L_42)
.L_42:
        /*00d0*/ 	.word	0x00000008
.L_43:


//--------------------- .nv.info._Z25euclidean_distance_kernelPfS_S_iii --------------------------
	.section	.nv.info._Z25euclidean_distance_kernelPfS_S_iii,"",@"SHT_CUDA_INFO"
	.sectionflags	@""
	.align	4


	//----- nvinfo : EIATTR_CUDA_API_VERSION
	.align		4
        /*0000*/ 	.byte	0x04, 0x37
        /*0002*/ 	.short	(.L_45 - .L_44)
.L_44:
        /*0004*/ 	.word	0x00000082


	//----- nvinfo : EIATTR_KPARAM_INFO
	.align		4
.L_45:
        /*0008*/ 	.byte	0x04, 0x17
        /*000a*/ 	.short	(.L_47 - .L_46)
.L_46:
        /*000c*/ 	.word	0x00000000
        /*0010*/ 	.short	0x0005
        /*0012*/ 	.short	0x0020
        /*0014*/ 	.byte	0x00, 0xf0, 0x11, 0x00


	//----- nvinfo : EIATTR_KPARAM_INFO
	.align		4
.L_47:
        /*0018*/ 	.byte	0x04, 0x17
        /*001a*/ 	.short	(.L_49 - .L_48)
.L_48:
        /*001c*/ 	.word	0x00000000
        /*0020*/ 	.short	0x0004
        /*0022*/ 	.short	0x001c
        /*0024*/ 	.byte	0x00, 0xf0, 0x11, 0x00


	//----- nvinfo : EIATTR_KPARAM_INFO
	.align		4
.L_49:
        /*0028*/ 	.byte	0x04, 0x17
        /*002a*/ 	.short	(.L_51 - .L_50)
.L_50:
        /*002c*/ 	.word	0x00000000
        /*0030*/ 	.short	0x0003
        /*0032*/ 	.short	0x0018
        /*0034*/ 	.byte	0x00, 0xf0, 0x11, 0x00


	//----- nvinfo : EIATTR_KPARAM_INFO
	.align		4
.L_51:
        /*0038*/ 	.byte	0x04, 0x17
        /*003a*/ 	.short	(.L_53 - .L_52)
.L_52:
        /*003c*/ 	.word	0x00000000
        /*0040*/ 	.short	0x0002
        /*0042*/ 	.short	0x0010
        /*0044*/ 	.byte	0x00, 0xf5, 0x21, 0x00


	//----- nvinfo : EIATTR_KPARAM_INFO
	.align		4
.L_53:
        /*0048*/ 	.byte	0x04, 0x17
        /*004a*/ 	.short	(.L_55 - .L_54)
.L_54:
        /*004c*/ 	.word	0x00000000
        /*0050*/ 	.short	0x0001
        /*0052*/ 	.short	0x0008
        /*0054*/ 	.byte	0x00, 0xf5, 0x21, 0x00


	//----- nvinfo : EIATTR_KPARAM_INFO
	.align		4
.L_55:
        /*0058*/ 	.byte	0x04, 0x17
        /*005a*/ 	.short	(.L_57 - .L_56)
.L_56:
        /*005c*/ 	.word	0x00000000
        /*0060*/ 	.short	0x0000
        /*0062*/ 	.short	0x0000
        /*0064*/ 	.byte	0x00, 0xf5, 0x21, 0x00


	//----- nvinfo : EIATTR_SPARSE_MMA_MASK
	.align		4
.L_57:
        /*0068*/ 	.byte	0x03, 0x50
        /*006a*/ 	.short	0x0000


	//----- nvinfo : EIATTR_MAXREG_COUNT
	.align		4
        /*006c*/ 	.byte	0x03, 0x1b
        /*006e*/ 	.short	0x00ff


	//----- nvinfo : EIATTR_MERCURY_ISA_VERSION
	.align		4
        /*0070*/ 	.byte	0x03, 0x5f
        /*0072*/ 	.short	0x0101


	//----- nvinfo : EIATTR_VRC_CTA_INIT_COUNT
	.align		4
        /*0074*/ 	.byte	0x02, 0x4a
	.zero		1
	.zero		1


	//----- nvinfo : EIATTR_EXIT_INSTR_OFFSETS
	.align		4
        /*0078*/ 	.byte	0x04, 0x1c
        /*007a*/ 	.short	(.L_59 - .L_58)


	//   ....[0]....
.L_58:
        /*007c*/ 	.word	0x00000090


	//   ....[1]....
        /*0080*/ 	.word	0x00000a10


	//----- nvinfo : EIATTR_CRS_STACK_SIZE
	.align		4
.L_59:
        /*0084*/ 	.byte	0x04, 0x1e
        /*0086*/ 	.short	(.L_61 - .L_60)
.L_60:
        /*0088*/ 	.word	0x00000000


	//----- nvinfo : EIATTR_CBANK_PARAM_SIZE
	.align		4
.L_61:
        /*008c*/ 	.byte	0x03, 0x19
        /*008e*/ 	.short	0x0024


	//----- nvinfo : EIATTR_PARAM_CBANK
	.align		4
        /*0090*/ 	.byte	0x04, 0x0a
        /*0092*/ 	.short	(.L_63 - .L_62)
	.align		4
.L_62:
        /*0094*/ 	.word	index@(.nv.constant0._Z25euclidean_distance_kernelPfS_S_iii)
        /*0098*/ 	.short	0x0380
        /*009a*/ 	.short	0x0024


	//----- nvinfo : EIATTR_SW_WAR
	.align		4
.L_63:
        /*009c*/ 	.byte	0x04, 0x36
        /*009e*/ 	.short	(.L_65 - .L_64)
.L_64:
        /*00a0*/ 	.word	0x00000008
.L_65:


//--------------------- .nv.callgraph             --------------------------
	.section	.nv.callgraph,"",@"SHT_CUDA_CALLGRAPH"
	.align	4
	.sectionentsize	8
	.align		4
        /*0000*/ 	.word	0x00000000
	.align		4
        /*0004*/ 	.word	0xffffffff
	.align		4
        /*0008*/ 	.word	0x00000000
	.align		4
        /*000c*/ 	.word	0xfffffffe
	.align		4
        /*0010*/ 	.word	0x00000000
	.align		4
        /*0014*/ 	.word	0xfffffffd
	.align		4
        /*0018*/ 	.word	0x00000000
	.align		4
        /*001c*/ 	.word	0xfffffffc


//--------------------- .text._Z22weighted_voting_kernelPfPiS0_iiiiS_S0_ --------------------------
	.section	.text._Z22weighted_voting_kernelPfPiS0_iiiiS_S0_,"ax",@progbits
	.align	128
        .global         _Z22weighted_voting_kernelPfPiS0_iiiiS_S0_
        .type           _Z22weighted_voting_kernelPfPiS0_iiiiS_S0_,@function
        .size           _Z22weighted_voting_kernelPfPiS0_iiiiS_S0_,(.L_x_76 - _Z22weighted_voting_kernelPfPiS0_iiiiS_S0_)
        .other          _Z22weighted_voting_kernelPfPiS0_iiiiS_S0_,@"STO_CUDA_ENTRY STV_DEFAULT"
_Z22weighted_voting_kernelPfPiS0_iiiiS_S0_:
.text._Z22weighted_voting_kernelPfPiS0_iiiiS_S0_:
[----:B------:R-:W0:Y:S01]  /*0000*/  LDC R1, c[0x0][0x37c] ;  /* 0x0000df00ff017b82 */ /* 0x000e220000000800 */
[----:B------:R-:W1:Y:S07]  /*0010*/  S2R R3, SR_TID.X ;  /* 0x0000000000037919 */ /* 0x000e6e0000002100 */
[----:B------:R-:W1:Y:S01]  /*0020*/  S2UR UR4, SR_CTAID.X ;  /* 0x00000000000479c3 */ /* 0x000e620000002500 */
[----:B------:R-:W2:Y:S01]  /*0030*/  LDCU UR5, c[0x0][0x398] ;  /* 0x00007300ff0577ac */ /* 0x000ea20008000800 */
[----:B0-----:R-:W-:-:S06]  /*0040*/  VIADD R1, R1, 0xffffffd8 ;  /* 0xffffffd801017836 */ /* 0x001fcc0000000000 */
[----:B------:R-:W1:Y:S02]  /*0050*/  LDC R2, c[0x0][0x360] ;  /* 0x0000d800ff027b82 */ /* 0x000e640000000800 */
[----:B-1----:R-:W-:-:S05]  /*0060*/  IMAD R2, R2, UR4, R3 ;  /* 0x0000000402027c24 */ /* 0x002fca000f8e0203 */
[----:B--2---:R-:W-:-:S13]  /*0070*/  ISETP.GE.AND P0, PT, R2, UR5, PT ;  /* 0x0000000502007c0c */ /* 0x004fda000bf06270 */
[----:B------:R-:W-:Y:S05]  /*0080*/  @P0 EXIT ;  /* 0x000000000000094d */ /* 0x000fea0003800000 */
[----:B------:R-:W0:Y:S01]  /*0090*/  LDC R17, c[0x0][0x3a0] ;  /* 0x0000e800ff117b82 */ /* 0x000e220000000800 */
[----:B------:R-:W1:Y:S07]  /*00a0*/  LDCU.64 UR6, c[0x0][0x358] ;  /* 0x00006b00ff0677ac */ /* 0x000e6e0008000a00 */
[----:B------:R-:W2:Y:S08]  /*00b0*/  LDC.64 R10, c[0x0][0x3a8] ;  /* 0x0000ea00ff0a7b82 */ /* 0x000eb00000000a00 */
[----:B------:R-:W3:Y:S01]  /*00c0*/  LDC.64 R8, c[0x0][0x3b0] ;  /* 0x0000ec00ff087b82 */ /* 0x000ee20000000a00 */
[----:B0-----:R-:W-:Y:S01]  /*00d0*/  ISETP.GE.AND P0, PT, R17, 0x1, PT ;  /* 0x000000011100780c */ /* 0x001fe20003f06270 */
[----:B------:R-:W-:-:S04]  /*00e0*/  IMAD R3, R2, R17, RZ ;  /* 0x0000001102037224 */ /* 0x000fc800078e02ff */
[----:B--2---:R-:W-:-:S04]  /*00f0*/  IMAD.WIDE R10, R3, 0x4, R10 ;  /* 0x00000004030a7825 */ /* 0x004fc800078e020a */
[----:B---3--:R-:W-:-:S04]  /*0100*/  IMAD.WIDE R8, R3, 0x4, R8 ;  /* 0x0000000403087825 */ /* 0x008fc800078e0208 */
[----:B-1----:R-:W-:Y:S05]  /*0110*/  @!P0 BRA `(.L_x_0) ;  /* 0x0000000400108947 */ /* 0x002fea0003800000 */
[C---:B------:R-:W-:Y:S01]  /*0120*/  ISETP.GE.U32.AND P1, PT, R17.reuse, 0x8, PT ;  /* 0x000000081100780c */ /* 0x040fe20003f26070 */
[----:B------:R-:W-:Y:S01]  /*0130*/  IMAD.MOV.U32 R5, RZ, RZ, RZ ;  /* 0x000000ffff057224 */ /* 0x000fe200078e00ff */
[----:B------:R-:W-:-:S04]  /*0140*/  LOP3.LUT R0, R17, 0x7, RZ, 0xc0, !PT ;  /* 0x0000000711007812 */ /* 0x000fc800078ec0ff */
[----:B------:R-:W-:-:S07]  /*0150*/  ISETP.NE.AND P2, PT, R0, RZ, PT ;  /* 0x000000ff0000720c */ /* 0x000fce0003f45270 */
[----:B------:R-:W-:Y:S06]  /*0160*/  @!P1 BRA `(.L_x_1) ;  /* 0x0000000000649947 */ /* 0x000fec0003800000 */
[----:B------:R-:W-:Y:S01]  /*0170*/  LOP3.LUT R5, R17, 0x7ffffff8, RZ, 0xc0, !PT ;  /* 0x7ffffff811057812 */ /* 0x000fe200078ec0ff */
[----:B------:R-:W-:Y:S02]  /*0180*/  IMAD.MOV.U32 R15, RZ, RZ, RZ ;  /* 0x000000ffff0f7224 */ /* 0x000fe400078e00ff */
[----:B------:R-:W-:Y:S02]  /*0190*/  IMAD.MOV.U32 R19, RZ, RZ, 0x501502f9 ;  /* 0x501502f9ff137424 */ /* 0x000fe400078e00ff */
[----:B------:R-:W-:-:S07]  /*01a0*/  IMAD.MOV.U32 R21, RZ, RZ, -0x1 ;  /* 0xffffffffff157424 */ /* 0x000fce00078e00ff */
.L_x_2:
[----:B0-----:R-:W-:-:S04]  /*01b0*/  IMAD.WIDE.U32 R6, R15, 0x4, R10 ;  /* 0x000000040f067825 */ /* 0x001fc800078e000a */
[C---:B------:R-:W-:Y:S01]  /*01c0*/  IMAD.WIDE.U32 R12, R15.reuse, 0x4, R8 ;  /* 0x000000040f0c7825 */ /* 0x040fe200078e0008 */
[----:B------:R0:W-:Y:S03]  /*01d0*/  STG.E desc[UR6][R6.64], R19 ;  /* 0x0000001306007986 */ /* 0x0001e6000c101906 */
[----:B------:R-:W-:Y:S01]  /*01e0*/  VIADD R15, R15, 0x8 ;  /* 0x000000080f0f7836 */ /* 0x000fe20000000000 */
[----:B------:R0:W-:Y:S04]  /*01f0*/  STG.E desc[UR6][R12.64], R21 ;  /* 0x000000150c007986 */ /* 0x0001e8000c101906 */
[----:B------:R0:W-:Y:S01]  /*0200*/  STG.E desc[UR6][R6.64+0x4], R19 ;  /* 0x0000041306007986 */ /* 0x0001e2000c101906 */
[----:B------:R-:W-:-:S03]  /*0210*/  ISETP.NE.AND P1, PT, R15, R5, PT ;  /* 0x000000050f00720c */ /* 0x000fc60003f25270 */
[----:B------:R0:W-:Y:S04]  /*0220*/  STG.E desc[UR6][R12.64+0x4], R21 ;  /* 0x000004150c007986 */ /* 0x0001e8000c101906 */
        /* <DEDUP_REMOVED lines=11> */
[----:B------:R0:W-:Y:S01]  /*02e0*/  STG.E desc[UR6][R12.64+0x1c], R21 ;  /* 0x00001c150c007986 */ /* 0x0001e2000c101906 */
[----:B------:R-:W-:Y:S05]  /*02f0*/  @P1 BRA `(.L_x_2) ;  /* 0xfffffffc00ac1947 */ /* 0x000fea000383ffff */
.L_x_1:
[----:B------:R-:W-:Y:S05]  /*0300*/  @!P2 BRA `(.L_x_0) ;  /* 0x000000000094a947 */ /* 0x000fea0003800000 */
[----:B------:R-:W-:Y:S02]  /*0310*/  ISETP.GE.U32.AND P1, PT, R0, 0x4, PT ;  /* 0x000000040000780c */ /* 0x000fe40003f26070 */
[----:B------:R-:W-:-:S04]  /*0320*/  LOP3.LUT R4, R17, 0x3, RZ, 0xc0, !PT ;  /* 0x0000000311047812 */ /* 0x000fc800078ec0ff */
[----:B------:R-:W-:-:S07]  /*0330*/  ISETP.NE.AND P2, PT, R4, RZ, PT ;  /* 0x000000ff0400720c */ /* 0x000fce0003f45270 */
[----:B------:R-:W-:Y:S06]  /*0340*/  @!P1 BRA `(.L_x_3) ;  /* 0x0000000000349947 */ /* 0x000fec0003800000 */
[----:B------:R-:W-:Y:S02]  /*0350*/  IMAD.MOV.U32 R15, RZ, RZ, 0x501502f9 ;  /* 0x501502f9ff0f7424 */ /* 0x000fe400078e00ff */
[----:B0-----:R-:W-:-:S04]  /*0360*/  IMAD.WIDE.U32 R6, R5, 0x4, R10 ;  /* 0x0000000405067825 */ /* 0x001fc800078e000a */
[----:B------:R-:W-:Y:S01]  /*0370*/  IMAD.MOV.U32 R19, RZ, RZ, -0x1 ;  /* 0xffffffffff137424 */ /* 0x000fe200078e00ff */
[----:B------:R1:W-:Y:S01]  /*0380*/  STG.E desc[UR6][R6.64], R15 ;  /* 0x0000000f06007986 */ /* 0x0003e2000c101906 */
[----:B------:R-:W-:-:S04]  /*0390*/  IMAD.WIDE.U32 R12, R5, 0x4, R8 ;  /* 0x00000004050c7825 */ /* 0x000fc800078e0008 */
[----:B------:R-:W-:Y:S01]  /*03a0*/  VIADD R5, R5, 0x4 ;  /* 0x0000000405057836 */ /* 0x000fe20000000000 */
[----:B------:R1:W-:Y:S04]  /*03b0*/  STG.E desc[UR6][R12.64], R19 ;  /* 0x000000130c007986 */ /* 0x0003e8000c101906 */
[----:B------:R1:W-:Y:S04]  /*03c0*/  STG.E desc[UR6][R6.64+0x4], R15 ;  /* 0x0000040f06007986 */ /* 0x0003e8000c101906 */
[----:B------:R1:W-:Y:S04]  /*03d0*/  STG.E desc[UR6][R12.64+0x4], R19 ;  /* 0x000004130c007986 */ /* 0x0003e8000c101906 */
[----:B------:R1:W-:Y:S04]  /*03e0*/  STG.E desc[UR6][R6.64+0x8], R15 ;  /* 0x0000080f06007986 */ /* 0x0003e8000c101906 */
[----:B------:R1:W-:Y:S04]  /*03f0*/  STG.E desc[UR6][R12.64+0x8], R19 ;  /* 0x000008130c007986 */ /* 0x0003e8000c101906 */
[----:B------:R1:W-:Y:S04]  /*0400*/  STG.E desc[UR6][R6.64+0xc], R15 ;  /* 0x00000c0f06007986 */ /* 0x0003e8000c101906 */
[----:B------:R1:W-:Y:S02]  /*0410*/  STG.E desc[UR6][R12.64+0xc], R19 ;  /* 0x00000c130c007986 */ /* 0x0003e4000c101906 */
.L_x_3:
[----:B------:R-:W-:Y:S05]  /*0420*/  @!P2 BRA `(.L_x_0) ;  /* 0x00000000004ca947 */ /* 0x000fea0003800000 */
[----:B------:R-:W-:Y:S02]  /*0430*/  LOP3.LUT R0, R17, 0x1, RZ, 0xc0, !PT ;  /* 0x0000000111007812 */ /* 0x000fe400078ec0ff */
[----:B------:R-:W-:Y:S02]  /*0440*/  ISETP.NE.AND P1, PT, R4, 0x1, PT ;  /* 0x000000010400780c */ /* 0x000fe40003f25270 */
[----:B------:R-:W-:-:S13]  /*0450*/  ISETP.NE.U32.AND P2, PT, R0, 0x1, PT ;  /* 0x000000010000780c */ /* 0x000fda0003f45070 */
[----:B0-----:R-:W-:Y:S01]  /*0460*/  @!P2 IMAD.MOV.U32 R21, RZ, RZ, 0x501502f9 ;  /* 0x501502f9ff15a424 */ /* 0x001fe200078e00ff */
[----:B------:R-:W-:Y:S01]  /*0470*/  @!P2 MOV R23, 0xffffffff ;  /* 0xffffffff0017a802 */ /* 0x000fe20000000f00 */
[----:B------:R-:W-:Y:S06]  /*0480*/  @!P1 BRA `(.L_x_4) ;  /* 0x0000000000249947 */ /* 0x000fec0003800000 */
[----:B-1----:R-:W-:Y:S02]  /*0490*/  IMAD.MOV.U32 R15, RZ, RZ, 0x501502f9 ;  /* 0x501502f9ff0f7424 */ /* 0x002fe400078e00ff */
[----:B------:R-:W-:-:S04]  /*04a0*/  IMAD.WIDE.U32 R6, R5, 0x4, R10 ;  /* 0x0000000405067825 */ /* 0x000fc800078e000a */
[----:B------:R-:W-:Y:S01]  /*04b0*/  IMAD.MOV.U32 R19, RZ, RZ, -0x1 ;  /* 0xffffffffff137424 */ /* 0x000fe200078e00ff */
[----:B------:R0:W-:Y:S01]  /*04c0*/  STG.E desc[UR6][R6.64], R15 ;  /* 0x0000000f06007986 */ /* 0x0001e2000c101906 */
[----:B------:R-:W-:-:S04]  /*04d0*/  IMAD.WIDE.U32 R12, R5, 0x4, R8 ;  /* 0x00000004050c7825 */ /* 0x000fc800078e0008 */
[----:B------:R-:W-:Y:S01]  /*04e0*/  VIADD R5, R5, 0x2 ;  /* 0x0000000205057836 */ /* 0x000fe20000000000 */
[----:B------:R0:W-:Y:S04]  /*04f0*/  STG.E desc[UR6][R12.64], R19 ;  /* 0x000000130c007986 */ /* 0x0001e8000c101906 */
[----:B------:R0:W-:Y:S04]  /*0500*/  STG.E desc[UR6][R6.64+0x4], R15 ;  /* 0x0000040f06007986 */ /* 0x0001e8000c101906 */
[----:B------:R0:W-:Y:S02]  /*0510*/  STG.E desc[UR6][R12.64+0x4], R19 ;  /* 0x000004130c007986 */ /* 0x0001e4000c101906 */
.L_x_4:
[----:B01----:R-:W-:-:S04]  /*0520*/  @!P2 IMAD.WIDE.U32 R6, R5, 0x4, R10 ;  /* 0x000000040506a825 */ /* 0x003fc800078e000a */
[----:B------:R-:W-:Y:S01]  /*0530*/  @!P2 IMAD.WIDE.U32 R4, R5, 0x4, R8 ;  /* 0x000000040504a825 */ /* 0x000fe200078e0008 */
[----:B------:R2:W-:Y:S04]  /*0540*/  @!P2 STG.E desc[UR6][R6.64], R21 ;  /* 0x000000150600a986 */ /* 0x0005e8000c101906 */
[----:B------:R2:W-:Y:S02]  /*0550*/  @!P2 STG.E desc[UR6][R4.64], R23 ;  /* 0x000000170400a986 */ /* 0x0005e4000c101906 */
.L_x_0:
[----:B------:R-:W3:Y:S02]  /*0560*/  LDC R0, c[0x0][0x39c] ;  /* 0x0000e700ff007b82 */ /* 0x000ee40000000800 */
[----:B---3--:R-:W-:-:S13]  /*0570*/  ISETP.LT.OR P0, PT, R0, 0x1, !P0 ;  /* 0x000000010000780c */ /* 0x008fda0004701670 */
[----:B------:R-:W-:Y:S05]  /*0580*/  @P0 BRA `(.L_x_5) ;  /* 0x0000000400bc0947 */ /* 0x000fea0003800000 */
[C---:B------:R-:W-:Y:S02]  /*0590*/  VIADD R0, R17.reuse, 0xfffffffe ;  /* 0xfffffffe11007836 */ /* 0x040fe40000000000 */
[C---:B--2---:R-:W-:Y:S02]  /*05a0*/  VIADD R4, R17.reuse, 0xfffffffd ;  /* 0xfffffffd11047836 */ /* 0x044fe40000000000 */
[C---:B------:R-:W-:Y:S02]  /*05b0*/  VIADD R5, R17.reuse, 0xfffffffc ;  /* 0xfffffffc11057836 */ /* 0x040fe40000000000 */
[C---:B01----:R-:W-:Y:S02]  /*05c0*/  VIADD R7, R17.reuse, 0xffffffff ;  /* 0xffffffff11077836 */ /* 0x043fe40000000000 */
[----:B------:R-:W-:-:S04]  /*05d0*/  IMAD.WIDE.U32 R14, R17, 0x4, R10 ;  /* 0x00000004110e7825 */ /* 0x000fc800078e000a */
[----:B------:R-:W-:-:S04]  /*05e0*/  IMAD.WIDE.U32 R16, R17, 0x4, R8 ;  /* 0x0000000411107825 */ /* 0x000fc800078e0008 */
[----:B------:R-:W-:-:S07]  /*05f0*/  IMAD.MOV.U32 R13, RZ, RZ, RZ ;  /* 0x000000ffff0d7224 */ /* 0x000fce00078e00ff */
.L_x_16:
[----:B-1----:R-:W0:Y:S01]  /*0600*/  LDC.64 R20, c[0x0][0x380] ;  /* 0x0000e000ff147b82 */ /* 0x002e220000000a00 */
[----:B------:R-:W1:Y:S01]  /*0610*/  LDCU UR4, c[0x0][0x39c] ;  /* 0x00007380ff0477ac */ /* 0x000e620008000800 */
[----:B------:R-:W2:Y:S01]  /*0620*/  LDG.E R6, desc[UR6][R10.64] ;  /* 0x000000060a067981 */ /* 0x000ea2000c1e1900 */
[----:B------:R-:W3:Y:S01]  /*0630*/  LDCU UR5, c[0x0][0x3a0] ;  /* 0x00007400ff0577ac */ /* 0x000ee20008000800 */
[----:B-1----:R-:W-:-:S04]  /*0640*/  IMAD R19, R2, UR4, R13 ;  /* 0x0000000402137c24 */ /* 0x002fc8000f8e020d */
[----:B0-----:R-:W-:-:S05]  /*0650*/  IMAD.WIDE R20, R19, 0x4, R20 ;  /* 0x0000000413147825 */ /* 0x001fca00078e0214 */
[----:B------:R-:W2:Y:S01]  /*0660*/  LDG.E R27, desc[UR6][R20.64] ;  /* 0x00000006141b7981 */ /* 0x000ea2000c1e1900 */
[----:B------:R-:W-:Y:S04]  /*0670*/  BSSY.RECONVERGENT B0, `(.L_x_6) ;  /* 0x000005b000007945 */ /* 0x000fe80003800200 */
[----:B------:R-:W-:Y:S01]  /*0680*/  BSSY.RELIABLE B1, `(.L_x_7) ;  /* 0x0000011000017945 */ /* 0x000fe20003800100 */
[----:B------:R-:W-:Y:S01]  /*0690*/  IMAD.MOV.U32 R29, RZ, RZ, RZ ;  /* 0x000000ffff1d7224 */ /* 0x000fe200078e00ff */
[----:B------:R-:W-:Y:S01]  /*06a0*/  MOV R18, R10 ;  /* 0x0000000a00127202 */ /* 0x000fe20000000f00 */
[----:B------:R-:W-:Y:S01]  /*06b0*/  IMAD.MOV.U32 R19, RZ, RZ, R11 ;  /* 0x000000ffff137224 */ /* 0x000fe200078e000b */
[----:B--2---:R-:W-:-:S13]  /*06c0*/  FSETP.GEU.AND P0, PT, R27, R6, PT ;  /* 0x000000061b00720b */ /* 0x004fda0003f0e000 */
[----:B---3--:R-:W-:Y:S05]  /*06d0*/  @!P0 BRA `(.L_x_8) ;  /* 0x00000000002c8947 */ /* 0x008fea0003800000 */
[----:B------:R-:W-:Y:S01]  /*06e0*/  BSSY.RELIABLE B2, `(.L_x_8) ;  /* 0x000000a000027945 */ /* 0x000fe20003800100 */
.L_x_10:
[----:B------:R-:W-:-:S05]  /*06f0*/  VIADD R29, R29, 0x1 ;  /* 0x000000011d1d7836 */ /* 0x000fca0000000000 */
[----:B------:R-:W-:-:S13]  /*0700*/  ISETP.NE.AND P0, PT, R29, UR5, PT ;  /* 0x000000051d007c0c */ /* 0x000fda000bf05270 */
[----:B------:R-:W-:Y:S05]  /*0710*/  @!P0 BREAK.RELIABLE B2 ;  /* 0x0000000000028942 */ /* 0x000fea0003800100 */
[----:B------:R-:W-:Y:S05]  /*0720*/  @!P0 BREAK.RELIABLE B1 ;  /* 0x0000000000018942 */ /* 0x000fea0003800100 */
[----:B------:R-:W-:Y:S05]  /*0730*/  @!P0 BRA `(.L_x_9) ;  /* 0x0000000400388947 */ /* 0x000fea0003800000 */
[----:B------:R-:W-:-:S05]  /*0740*/  IMAD.WIDE.U32 R18, R29, 0x4, R10 ;  /* 0x000000041d127825 */ /* 0x000fca00078e000a */
[----:B------:R-:W2:Y:S02]  /*0750*/  LDG.E R6, desc[UR6][R18.64] ;  /* 0x0000000612067981 */ /* 0x000ea4000c1e1900 */
[----:B--2---:R-:W-:-:S13]  /*0760*/  FSETP.GEU.AND P0, PT, R27, R6, PT ;  /* 0x000000061b00720b */ /* 0x004fda0003f0e000 */
[----:B------:R-:W-:Y:S05]  /*0770*/  @P0 BRA `(.L_x_10) ;  /* 0xfffffffc00dc0947 */ /* 0x000fea000383ffff */
[----:B------:R-:W-:Y:S05]  /*0780*/  BSYNC.RELIABLE B2 ;  /* 0x0000000000027941 */ /* 0x000fea0003800100 */
.L_x_8:
[----:B------:R-:W-:Y:S05]  /*0790*/  BSYNC.RELIABLE B1 ;  /* 0x0000000000017941 */ /* 0x000fea0003800100 */
.L_x_7:
[----:B------:R-:W-:Y:S01]  /*07a0*/  ISETP.GT.AND P0, PT, R7, R29, PT ;  /* 0x0000001d0700720c */ /* 0x000fe20003f04270 */
[----:B------:R-:W-:-:S12]  /*07b0*/  BSSY.RECONVERGENT B1, `(.L_x_11) ;  /* 0x0000040000017945 */ /* 0x000fd80003800200 */
[----:B------:R-:W-:Y:S05]  /*07c0*/  @!P0 BRA `(.L_x_12) ;  /* 0x0000000000f88947 */ /* 0x000fea0003800000 */
[----:B------:R-:W0:Y:S01]  /*07d0*/  LDCU UR4, c[0x0][0x3a0] ;  /* 0x00007400ff0477ac */ /* 0x000e220008000800 */
[----:B------:R-:W-:Y:S01]  /*07e0*/  IMAD.IADD R6, R7, 0x1, -R29 ;  /* 0x0000000107067824 */ /* 0x000fe200078e0a1d */
[----:B------:R-:W-:Y:S01]  /*07f0*/  BSSY.RECONVERGENT B2, `(.L_x_13) ;  /* 0x000001d000027945 */ /* 0x000fe20003800200 */
[----:B------:R-:W-:-:S03]  /*0800*/  IMAD.MOV.U32 R24, RZ, RZ, R7 ;  /* 0x000000ffff187224 */ /* 0x000fc600078e0007 */
[----:B------:R-:W-:Y:S01]  /*0810*/  LOP3.LUT P0, R6, R6, 0x3, RZ, 0xc0, !PT ;  /* 0x0000000306067812 */ /* 0x000fe2000780c0ff */
[----:B0-----:R-:W-:-:S12]  /*0820*/  IMAD.U32 R12, RZ, RZ, UR4 ;  /* 0x00000004ff0c7e24 */ /* 0x001fd8000f8e00ff */
[----:B------:R-:W-:Y:S05]  /*0830*/  @!P0 BRA `(.L_x_14) ;  /* 0x0000000000608947 */ /* 0x000fea0003800000 */
[----:B------:R-:W2:Y:S01]  /*0840*/  LDG.E R25, desc[UR6][R14.64+-0x8] ;  /* 0xfffff8060e197981 */ /* 0x000ea2000c1e1900 */
[----:B------:R-:W-:-:S05]  /*0850*/  IMAD.WIDE.U32 R22, R7, 0x4, R10 ;  /* 0x0000000407167825 */ /* 0x000fca00078e000a */
[----:B--2---:R0:W-:Y:S04]  /*0860*/  STG.E desc[UR6][R22.64], R25 ;  /* 0x0000001916007986 */ /* 0x0041e8000c101906 */
[----:B------:R-:W2:Y:S01]  /*0870*/  LDG.E R26, desc[UR6][R16.64+-0x8] ;  /* 0xfffff806101a7981 */ /* 0x000ea2000c1e1900 */
[----:B------:R-:W-:Y:S01]  /*0880*/  IMAD.WIDE.U32 R20, R7, 0x4, R8 ;  /* 0x0000000407147825 */ /* 0x000fe200078e0008 */
[----:B------:R-:W-:-:S03]  /*0890*/  ISETP.NE.AND P0, PT, R6, 0x1, PT ;  /* 0x000000010600780c */ /* 0x000fc60003f05270 */
[----:B------:R-:W-:Y:S02]  /*08a0*/  IMAD.MOV.U32 R24, RZ, RZ, R0 ;  /* 0x000000ffff187224 */ /* 0x000fe400078e0000 */
[----:B------:R-:W-:Y:S01]  /*08b0*/  IMAD.MOV.U32 R12, RZ, RZ, R7 ;  /* 0x000000ffff0c7224 */ /* 0x000fe200078e0007 */
[----:B--2---:R0:W-:Y:S07]  /*08c0*/  STG.E desc[UR6][R20.64], R26 ;  /* 0x0000001a14007986 */ /* 0x0041ee000c101906 */
[----:B------:R-:W-:Y:S05]  /*08d0*/  @!P0 BRA `(.L_x_14) ;  /* 0x0000000000388947 */ /* 0x000fea0003800000 */
[----:B0-----:R-:W2:Y:S04]  /*08e0*/  LDG.E R21, desc[UR6][R14.64+-0xc] ;  /* 0xfffff4060e157981 */ /* 0x001ea8000c1e1900 */
[----:B--2---:R1:W-:Y:S04]  /*08f0*/  STG.E desc[UR6][R14.64+-0x8], R21 ;  /* 0xfffff8150e007986 */ /* 0x0043e8000c101906 */
[----:B------:R-:W2:Y:S01]  /*0900*/  LDG.E R23, desc[UR6][R16.64+-0xc] ;  /* 0xfffff40610177981 */ /* 0x000ea2000c1e1900 */
[----:B------:R-:W-:Y:S01]  /*0910*/  ISETP.NE.AND P0, PT, R6, 0x2, PT ;  /* 0x000000020600780c */ /* 0x000fe20003f05270 */
[----:B------:R-:W-:-:S02]  /*0920*/  IMAD.MOV.U32 R24, RZ, RZ, R4 ;  /* 0x000000ffff187224 */ /* 0x000fc400078e0004 */
[----:B------:R-:W-:Y:S01]  /*0930*/  IMAD.MOV.U32 R12, RZ, RZ, R0 ;  /* 0x000000ffff0c7224 */ /* 0x000fe200078e0000 */
[----:B--2---:R1:W-:Y:S09]  /*0940*/  STG.E desc[UR6][R16.64+-0x8], R23 ;  /* 0xfffff81710007986 */ /* 0x0043f2000c101906 */
[----:B------:R-:W-:Y:S05]  /*0950*/  @!P0 BRA `(.L_x_14) ;  /* 0x0000000000188947 */ /* 0x000fea0003800000 */
[----:B-1----:R-:W2:Y:S04]  /*0960*/  LDG.E R21, desc[UR6][R14.64+-0x10] ;  /* 0xfffff0060e157981 */ /* 0x002ea8000c1e1900 */
[----:B--2---:R2:W-:Y:S04]  /*0970*/  STG.E desc[UR6][R14.64+-0xc], R21 ;  /* 0xfffff4150e007986 */ /* 0x0045e8000c101906 */
[----:B------:R-:W3:Y:S01]  /*0980*/  LDG.E R23, desc[UR6][R16.64+-0x10] ;  /* 0xfffff00610177981 */ /* 0x000ee2000c1e1900 */
[----:B------:R-:W-:Y:S01]  /*0990*/  MOV R24, R5 ;  /* 0x0000000500187202 */ /* 0x000fe20000000f00 */
[----:B------:R-:W-:-:S02]  /*09a0*/  IMAD.MOV.U32 R12, RZ, RZ, R4 ;  /* 0x000000ffff0c7224 */ /* 0x000fc400078e0004 */
[----:B---3--:R2:W-:Y:S05]  /*09b0*/  STG.E desc[UR6][R16.64+-0xc], R23 ;  /* 0xfffff41710007986 */ /* 0x0085ea000c101906 */
.L_x_14:
[----:B------:R-:W-:Y:S05]  /*09c0*/  BSYNC.RECONVERGENT B2 ;  /* 0x0000000000027941 */ /* 0x000fea0003800200 */
.L_x_13:
[----:B------:R-:W-:-:S05]  /*09d0*/  IMAD.IADD R6, R0, 0x1, -R29 ;  /* 0x0000000100067824 */ /* 0x000fca00078e0a1d */
[----:B------:R-:W-:-:S13]  /*09e0*/  ISETP.GE.U32.AND P0, PT, R6, 0x3, PT ;  /* 0x000000030600780c */ /* 0x000fda0003f06070 */
[----:B------:R-:W-:Y:S05]  /*09f0*/  @!P0 BRA `(.L_x_12) ;  /* 0x00000000006c8947 */ /* 0x000fea0003800000 */
[----:B------:R-:W-:-:S07]  /*0a00*/  VIADD R6, R24, 0xfffffffd ;  /* 0xfffffffd18067836 */ /* 0x000fce0000000000 */
.L_x_15:
[----:B012---:R-:W-:-:S05]  /*0a10*/  IMAD.WIDE R20, R12, 0x4, R10 ;  /* 0x000000040c147825 */ /* 0x007fca00078e020a */
[----:B------:R0:W2:Y:S01]  /*0a20*/  LDG.E R26, desc[UR6][R20.64+-0x8] ;  /* 0xfffff806141a7981 */ /* 0x0000a2000c1e1900 */
[----:B---3--:R-:W-:Y:S02]  /*0a30*/  VIADD R25, R6, 0x3 ;  /* 0x0000000306197836 */ /* 0x008fe40000000000 */
[----:B------:R-:W-:-:S04]  /*0a40*/  IMAD.WIDE R22, R12, 0x4, R8 ;  /* 0x000000040c167825 */ /* 0x000fc800078e0208 */
[----:B0-----:R-:W-:-:S05]  /*0a50*/  IMAD.WIDE R20, R25, 0x4, R10 ;  /* 0x0000000419147825 */ /* 0x001fca00078e020a */
[----:B--2---:R0:W-:Y:S04]  /*0a60*/  STG.E desc[UR6][R20.64], R26 ;  /* 0x0000001a14007986 */ /* 0x0041e8000c101906 */
[----:B------:R-:W2:Y:S01]  /*0a70*/  LDG.E R23, desc[UR6][R22.64+-0x8] ;  /* 0xfffff80616177981 */ /* 0x000ea2000c1e1900 */
[----:B------:R-:W-:-:S05]  /*0a80*/  IMAD.WIDE R24, R25, 0x4, R8 ;  /* 0x0000000419187825 */ /* 0x000fca00078e0208 */
[----:B--2---:R1:W-:Y:S04]  /*0a90*/  STG.E desc[UR6][R24.64], R23 ;  /* 0x0000001718007986 */ /* 0x0043e8000c101906 */
[----:B------:R-:W2:Y:S04]  /*0aa0*/  LDG.E R12, desc[UR6][R20.64+-0x8] ;  /* 0xfffff806140c7981 */ /* 0x000ea8000c1e1900 */
[----:B--2---:R-:W-:Y:S04]  /*0ab0*/  STG.E desc[UR6][R20.64+-0x4], R12 ;  /* 0xfffffc0c14007986 */ /* 0x004fe8000c101906 */
[----:B------:R-:W2:Y:S04]  /*0ac0*/  LDG.E R28, desc[UR6][R24.64+-0x8] ;  /* 0xfffff806181c7981 */ /* 0x000ea8000c1e1900 */
[----:B--2---:R-:W-:Y:S04]  /*0ad0*/  STG.E desc[UR6][R24.64+-0x4], R28 ;  /* 0xfffffc1c18007986 */ /* 0x004fe8000c101906 */
[----:B------:R-:W2:Y:S04]  /*0ae0*/  LDG.E R22, desc[UR6][R20.64+-0xc] ;  /* 0xfffff40614167981 */ /* 0x000ea8000c1e1900 */
[----:B--2---:R-:W-:Y:S04]  /*0af0*/  STG.E desc[UR6][R20.64+-0x8], R22 ;  /* 0xfffff81614007986 */ /* 0x004fe8000c101906 */
[----:B0-----:R-:W2:Y:S04]  /*0b00*/  LDG.E R26, desc[UR6][R24.64+-0xc] ;  /* 0xfffff406181a7981 */ /* 0x001ea8000c1e1900 */
[----:B--2---:R-:W-:Y:S04]  /*0b10*/  STG.E desc[UR6][R24.64+-0x8], R26 ;  /* 0xfffff81a18007986 */ /* 0x004fe8000c101906 */
[----:B-1----:R-:W2:Y:S04]  /*0b20*/  LDG.E R23, desc[UR6][R20.64+-0x10] ;  /* 0xfffff00614177981 */ /* 0x002ea8000c1e1900 */
[----:B--2---:R0:W-:Y:S04]  /*0b30*/  STG.E desc[UR6][R20.64+-0xc], R23 ;  /* 0xfffff41714007986 */ /* 0x0041e8000c101906 */
[----:B0-----:R-:W2:Y:S01]  /*0b40*/  LDG.E R23, desc[UR6][R24.64+-0x10] ;  /* 0xfffff00618177981 */ /* 0x001ea2000c1e1900 */
[----:B------:R-:W-:-:S05]  /*0b50*/  VIADD R12, R6, 0xffffffff ;  /* 0xffffffff060c7836 */ /* 0x000fca0000000000 */
[----:B------:R-:W-:Y:S01]  /*0b60*/  ISETP.GT.AND P0, PT, R12, R29, PT ;  /* 0x0000001d0c00720c */ /* 0x000fe20003f04270 */
[----:B------:R-:W-:Y:S02]  /*0b70*/  IMAD.MOV.U32 R12, RZ, RZ, R6 ;  /* 0x000000ffff0c7224 */ /* 0x000fe400078e0006 */
[----:B------:R-:W-:Y:S01]  /*0b80*/  VIADD R6, R6, 0xfffffffc ;  /* 0xfffffffc06067836 */ /* 0x000fe20000000000 */
[----:B--2---:R3:W-:Y:S09]  /*0b90*/  STG.E desc[UR6][R24.64+-0xc], R23 ;  /* 0xfffff41718007986 */ /* 0x0047f2000c101906 */
[----:B------:R-:W-:Y:S05]  /*0ba0*/  @P0 BRA `(.L_x_15) ;  /* 0xfffffffc00980947 */ /* 0x000fea000383ffff */
.L_x_12:
[----:B------:R-:W-:Y:S05]  /*0bb0*/  BSYNC.RECONVERGENT B1 ;  /* 0x0000000000017941 */ /* 0x000fea0003800200 */
.L_x_11:
[----:B012---:R-:W0:Y:S01]  /*0bc0*/  LDC.64 R20, c[0x0][0x388] ;  /* 0x0000e200ff147b82 */ /* 0x007e220000000a00 */
[----:B------:R1:W-:Y:S01]  /*0bd0*/  STG.E desc[UR6][R18.64], R27 ;  /* 0x0000001b12007986 */ /* 0x0003e2000c101906 */
[----:B0-----:R-:W-:-:S06]  /*0be0*/  IMAD.WIDE.U32 R20, R13, 0x4, R20 ;  /* 0x000000040d147825 */ /* 0x001fcc00078e0014 */
[----:B------:R-:W2:Y:S01]  /*0bf0*/  LDG.E R21, desc[UR6][R20.64] ;  /* 0x0000000614157981 */ /* 0x000ea2000c1e1900 */
[----:B---3--:R-:W-:-:S05]  /*0c00*/  IMAD.WIDE.U32 R22, R29, 0x4, R8 ;  /* 0x000000041d167825 */ /* 0x008fca00078e0008 */
[----:B--2---:R1:W-:Y:S02]  /*0c10*/  STG.E desc[UR6][R22.64], R21 ;  /* 0x0000001516007986 */ /* 0x0043e4000c101906 */
.L_x_9:
[----:B------:R-:W-:Y:S05]  /*0c20*/  BSYNC.RECONVERGENT B0 ;  /* 0x0000000000007941 */ /* 0x000fea0003800200 */
.L_x_6:
[----:B------:R-:W-:Y:S05]  /*0c30*/  WARPSYNC.ALL ;  /* 0x0000000000007948 */ /* 0x000fea0003800000 */
[----:B------:R-:W0:Y:S01]  /*0c40*/  LDCU UR4, c[0x0][0x39c] ;  /* 0x00007380ff0477ac */ /* 0x000e220008000800 */
[----:B------:R-:W-:-:S05]  /*0c50*/  VIADD R13, R13, 0x1 ;  /* 0x000000010d0d7836 */ /* 0x000fca0000000000 */
[----:B0-----:R-:W-:-:S13]  /*0c60*/  ISETP.NE.AND P0, PT, R13, UR4, PT ;  /* 0x000000040d007c0c */ /* 0x001fda000bf05270 */
[----:B------:R-:W-:Y:S05]  /*0c70*/  @P0 BRA `(.L_x_16) ;  /* 0xfffffff800600947 */ /* 0x000fea000383ffff */
.L_x_5:
[----:B012---:R-:W0:Y:S02]  /*0c80*/  LDC R6, c[0x0][0x3a4] ;  /* 0x0000e900ff067b82 */ /* 0x007e240000000800 */
[----:B0-----:R-:W-:-:S13]  /*0c90*/  ISETP.GE.AND P0, PT, R6, 0x1, PT ;  /* 0x000000010600780c */ /* 0x001fda0003f06270 */
[----:B------:R-:W-:Y:S05]  /*0ca0*/  @!P0 BRA `(.L_x_17) ;  /* 0x0000000000b88947 */ /* 0x000fea0003800000 */
[C---:B------:R-:W-:Y:S01]  /*0cb0*/  ISETP.GE.U32.AND P0, PT, R6.reuse, 0x10, PT ;  /* 0x000000100600780c */ /* 0x040fe20003f06070 */
[----:B------:R-:W-:Y:S01]  /*0cc0*/  IMAD.MOV.U32 R0, RZ, RZ, RZ ;  /* 0x000000ffff007224 */ /* 0x000fe200078e00ff */
[----:B------:R-:W-:-:S04]  /*0cd0*/  LOP3.LUT R7, R6, 0xf, RZ, 0xc0, !PT ;  /* 0x0000000f06077812 */ /* 0x000fc800078ec0ff */
[----:B------:R-:W-:-:S07]  /*0ce0*/  ISETP.NE.AND P1, PT, R7, RZ, PT ;  /* 0x000000ff0700720c */ /* 0x000fce0003f25270 */
[----:B------:R-:W-:Y:S06]  /*0cf0*/  @!P0 BRA `(.L_x_18) ;  /* 0x00000000003c8947 */ /* 0x000fec0003800000 */
[----:B------:R-:W-:Y:S02]  /*0d00*/  LOP3.LUT R0, R6, 0x7ffffff0, RZ, 0xc0, !PT ;  /* 0x7ffffff006007812 */ /* 0x000fe400078ec0ff */
[----:B------:R-:W-:-:S03]  /*0d10*/  IADD3 R5, PT, PT, R1, 0x20, RZ ;  /* 0x0000002001057810 */ /* 0x000fc60007ffe0ff */
[----:B------:R-:W-:-:S07]  /*0d20*/  IMAD.MOV R4, RZ, RZ, -R0 ;  /* 0x000000ffff047224 */ /* 0x000fce00078e0a00 */
.L_x_19:
[----:B------:R-:W-:Y:S01]  /*0d30*/  VIADD R4, R4, 0x10 ;  /* 0x0000001004047836 */ /* 0x000fe20000000000 */
[----:B------:R-:W-:Y:S04]  /*0d40*/  STL.64 [R5+-0x20], RZ ;  /* 0xffffe0ff05007387 */ /* 0x000fe80000100a00 */
[----:B------:R-:W-:Y:S01]  /*0d50*/  ISETP.NE.AND P0, PT, R4, RZ, PT ;  /* 0x000000ff0400720c */ /* 0x000fe20003f05270 */
[----:B------:R-:W-:Y:S04]  /*0d60*/  STL.64 [R5+-0x18], RZ ;  /* 0xffffe8ff05007387 */ /* 0x000fe80000100a00 */
[----:B------:R-:W-:Y:S04]  /*0d70*/  STL.64 [R5+-0x10], RZ ;  /* 0xfffff0ff05007387 */ /* 0x000fe80000100a00 */
[----:B------:R-:W-:Y:S04]  /*0d80*/  STL.64 [R5+-0x8], RZ ;  /* 0xfffff8ff05007387 */ /* 0x000fe80000100a00 */
[----:B------:R-:W-:Y:S04]  /*0d90*/  STL.64 [R5], RZ ;  /* 0x000000ff05007387 */ /* 0x000fe80000100a00 */
[----:B------:R-:W-:Y:S04]  /*0da0*/  STL.64 [R5+0x8], RZ ;  /* 0x000008ff05007387 */ /* 0x000fe80000100a00 */
[----:B------:R-:W-:Y:S04]  /*0db0*/  STL.64 [R5+0x10], RZ ;  /* 0x000010ff05007387 */ /* 0x000fe80000100a00 */
[----:B------:R0:W-:Y:S02]  /*0dc0*/  STL.64 [R5+0x18], RZ ;  /* 0x000018ff05007387 */ /* 0x0001e40000100a00 */
[----:B0-----:R-:W-:Y:S01]  /*0dd0*/  VIADD R5, R5, 0x40 ;  /* 0x0000004005057836 */ /* 0x001fe20000000000 */
[----:B------:R-:W-:Y:S06]  /*0de0*/  @P0 BRA `(.L_x_19) ;  /* 0xfffffffc00d00947 */ /* 0x000fec000383ffff */
.L_x_18:
[----:B------:R-:W-:Y:S05]  /*0df0*/  @!P1 BRA `(.L_x_17) ;  /* 0x0000000000649947 */ /* 0x000fea0003800000 */
[----:B------:R-:W-:Y:S02]  /*0e00*/  ISETP.GE.U32.AND P0, PT, R7, 0x8, PT ;  /* 0x000000080700780c */ /* 0x000fe40003f06070 */
[----:B------:R-:W-:-:S04]  /*0e10*/  LOP3.LUT R4, R6, 0x7, RZ, 0xc0, !PT ;  /* 0x0000000706047812 */ /* 0x000fc800078ec0ff */
[----:B------:R-:W-:-:S07]  /*0e20*/  ISETP.NE.AND P1, PT, R4, RZ, PT ;  /* 0x000000ff0400720c */ /* 0x000fce0003f25270 */
[C---:B------:R-:W-:Y:S02]  /*0e30*/  @P0 IMAD R5, R0.reuse, 0x4, R1 ;  /* 0x0000000400050824 */ /* 0x040fe400078e0201 */
[----:B------:R-:W-:-:S03]  /*0e40*/  @P0 VIADD R0, R0, 0x8 ;  /* 0x0000000800000836 */ /* 0x000fc60000000000 */
[----:B------:R0:W-:Y:S04]  /*0e50*/  @P0 STL.64 [R5], RZ ;  /* 0x000000ff05000387 */ /* 0x0001e80000100a00 */
[----:B------:R0:W-:Y:S04]  /*0e60*/  @P0 STL.64 [R5+0x8], RZ ;  /* 0x000008ff05000387 */ /* 0x0001e80000100a00 */
[----:B------:R0:W-:Y:S04]  /*0e70*/  @P0 STL.64 [R5+0x10], RZ ;  /* 0x000010ff05000387 */ /* 0x0001e80000100a00 */
[----:B------:R0:W-:Y:S01]  /*0e80*/  @P0 STL.64 [R5+0x18], RZ ;  /* 0x000018ff05000387 */ /* 0x0001e20000100a00 */
[----:B------:R-:W-:Y:S05]  /*0e90*/  @!P1 BRA `(.L_x_17) ;  /* 0x00000000003c9947 */ /* 0x000fea0003800000 */
[----:B------:R-:W-:Y:S02]  /*0ea0*/  ISETP.GE.U32.AND P0, PT, R4, 0x4, PT ;  /* 0x000000040400780c */ /* 0x000fe40003f06070 */
[----:B------:R-:W-:-:S04]  /*0eb0*/  LOP3.LUT R4, R6, 0x3, RZ, 0xc0, !PT ;  /* 0x0000000306047812 */ /* 0x000fc800078ec0ff */
[----:B------:R-:W-:-:S07]  /*0ec0*/  ISETP.NE.AND P1, PT, R4, RZ, PT ;  /* 0x000000ff0400720c */ /* 0x000fce0003f25270 */
[C---:B0-----:R-:W-:Y:S02]  /*0ed0*/  @P0 IMAD R5, R0.reuse, 0x4, R1 ;  /* 0x0000000400050824 */ /* 0x041fe400078e0201 */
[----:B------:R-:W-:-:S03]  /*0ee0*/  @P0 VIADD R0, R0, 0x4 ;  /* 0x0000000400000836 */ /* 0x000fc60000000000 */
[----:B------:R1:W-:Y:S04]  /*0ef0*/  @P0 STL.64 [R5], RZ ;  /* 0x000000ff05000387 */ /* 0x0003e80000100a00 */
[----:B------:R1:W-:Y:S01]  /*0f00*/  @P0 STL.64 [R5+0x8], RZ ;  /* 0x000008ff05000387 */ /* 0x0003e20000100a00 */
[----:B------:R-:W-:Y:S05]  /*0f10*/  @!P1 BRA `(.L_x_17) ;  /* 0x00000000001c9947 */ /* 0x000fea0003800000 */
[----:B------:R-:W-:Y:S02]  /*0f20*/  IMAD R0, R0, 0x4, R1 ;  /* 0x0000000400007824 */ /* 0x000fe400078e0201 */
[----:B------:R-:W-:-:S07]  /*0f30*/  IMAD.MOV R4, RZ, RZ, -R4 ;  /* 0x000000ffff047224 */ /* 0x000fce00078e0a04 */
.L_x_20:
[----:B------:R-:W-:Y:S01]  /*0f40*/  VIADD R4, R4, 0x1 ;  /* 0x0000000104047836 */ /* 0x000fe20000000000 */
[----:B------:R0:W-:Y:S04]  /*0f50*/  STL [R0], RZ ;  /* 0x000000ff00007387 */ /* 0x0001e80000100800 */
[----:B------:R-:W-:Y:S02]  /*0f60*/  ISETP.NE.AND P0, PT, R4, RZ, PT ;  /* 0x000000ff0400720c */ /* 0x000fe40003f05270 */
[----:B0-----:R-:W-:-:S11]  /*0f70*/  IADD3 R0, PT, PT, R0, 0x4, RZ ;  /* 0x0000000400007810 */ /* 0x001fd60007ffe0ff */
[----:B------:R-:W-:Y:S05]  /*0f80*/  @P0 BRA `(.L_x_20) ;  /* 0xfffffffc00ec0947 */ /* 0x000fea000383ffff */
.L_x_17:
[----:B------:R-:W2:Y:S02]  /*0f90*/  LDCU UR4, c[0x0][0x3a0] ;  /* 0x00007400ff0477ac */ /* 0x000ea40008000800 */
[----:B--2---:R-:W-:-:S09]  /*0fa0*/  UISETP.GE.AND UP0, UPT, UR4, 0x1, UPT ;  /* 0x000000010400788c */ /* 0x004fd2000bf06270 */
[----:B------:R-:W-:Y:S05]  /*0fb0*/  BRA.U !UP0, `(.L_x_21) ;  /* 0x0000001d08307547 */ /* 0x000fea000b800000 */
[----:B------:R-:W-:Y:S01]  /*0fc0*/  UISETP.GE.U32.AND UP0, UPT, UR4, 0x8, UPT ;  /* 0x000000080400788c */ /* 0x000fe2000bf06070 */
[----:B------:R-:W-:Y:S01]  /*0fd0*/  IMAD.MOV.U32 R0, RZ, RZ, RZ ;  /* 0x000000ffff007224 */ /* 0x000fe200078e00ff */
[----:B------:R-:W-:-:S07]  /*0fe0*/  ULOP3.LUT UR12, UR4, 0x7, URZ, 0xc0, !UPT ;  /* 0x00000007040c7892 */ /* 0x000fce000f8ec0ff */
[----:B------:R-:W-:Y:S05]  /*0ff0*/  BRA.U !UP0, `(.L_x_22) ;  /* 0x0000000d08bc7547 */ /* 0x000fea000b800000 */
[----:B------:R-:W2:Y:S01]  /*1000*/  LDCU.64 UR8, c[0x0][0x3a8] ;  /* 0x00007500ff0877ac */ /* 0x000ea20008000a00 */
[----:B------:R-:W-:Y:S02]  /*1010*/  IMAD.MOV.U32 R4, RZ, RZ, 0x10 ;  /* 0x00000010ff047424 */ /* 0x000fe400078e00ff */
[----:B01----:R-:W-:Y:S01]  /*1020*/  IMAD.MOV.U32 R5, RZ, RZ, 0x0 ;  /* 0x00000000ff057424 */ /* 0x003fe200078e00ff */
[----:B------:R-:W0:Y:S01]  /*1030*/  LDCU.64 UR10, c[0x0][0x3b0] ;  /* 0x00007600ff0a77ac */ /* 0x000e220008000a00 */
[----:B------:R-:W-:Y:S01]  /*1040*/  IMAD.WIDE R4, R3, 0x4, R4 ;  /* 0x0000000403047825 */ /* 0x000fe200078e0204 */
[----:B------:R-:W-:-:S04]  /*1050*/  ULOP3.LUT UR4, UR4, 0x7ffffff8, URZ, 0xc0, !UPT ;  /* 0x7ffffff804047892 */ /* 0x000fc8000f8ec0ff */
[----:B------:R-:W-:Y:S02]  /*1060*/  UIADD3 UR5, UPT, UPT, -UR4, URZ, URZ ;  /* 0x000000ff04057290 */ /* 0x000fe4000fffe1ff */
[----:B------:R-:W-:Y:S01]  /*1070*/  IMAD.U32 R0, RZ, RZ, UR4 ;  /* 0x00000004ff007e24 */ /* 0x000fe2000f8e00ff */
[C---:B--2---:R-:W-:Y:S02]  /*1080*/  IADD3 R16, P0, PT, R4.reuse, UR8, RZ ;  /* 0x0000000804107c10 */ /* 0x044fe4000ff1e0ff */
[----:B0-----:R-:W-:Y:S02]  /*1090*/  IADD3 R18, P1, PT, R4, UR10, RZ ;  /* 0x0000000a04127c10 */ /* 0x001fe4000ff3e0ff */
[C---:B------:R-:W-:Y:S02]  /*10a0*/  IADD3.X R17, PT, PT, R5.reuse, UR9, RZ, P0, !PT ;  /* 0x0000000905117c10 */ /* 0x040fe400087fe4ff */
[----:B------:R-:W-:-:S09]  /*10b0*/  IADD3.X R19, PT, PT, R5, UR11, RZ, P1, !PT ;  /* 0x0000000b05137c10 */ /* 0x000fd20008ffe4ff */
.L_x_39:
[----:B--2---:R-:W2:Y:S01]  /*10c0*/  LDG.E R3, desc[UR6][R16.64+-0x10] ;  /* 0xfffff00610037981 */ /* 0x004ea2000c1e1900 */
[----:B------:R-:W-:Y:S01]  /*10d0*/  UMOV UR8, 0x88e368f1 ;  /* 0x88e368f100087882 */ /* 0x000fe20000000000 */
[----:B------:R-:W-:Y:S01]  /*10e0*/  UMOV UR9, 0x3ee4f8b5 ;  /* 0x3ee4f8b500097882 */ /* 0x000fe20000000000 */
[----:B------:R-:W-:Y:S01]  /*10f0*/  BSSY.RECONVERGENT B1, `(.L_x_23) ;  /* 0x0000012000017945 */ /* 0x000fe20003800200 */
[----:B--2---:R-:W0:Y:S02]  /*1100*/  F2F.F64.F32 R12, R3 ;  /* 0x00000003000c7310 */ /* 0x004e240000201800 */
[----:B0-----:R-:W-:-:S06]  /*1110*/  DADD R12, R12, UR8 ;  /* 0x000000080c0c7e29 */ /* 0x001fcc0008000000 */
[----:B------:R-:W0:Y:S04]  /*1120*/  MUFU.RCP64H R5, R13 ;  /* 0x0000000d00057308 */ /* 0x000e280000001800 */
[----:B------:R-:W-:-:S05]  /*1130*/  VIADD R4, R13, 0x300402 ;  /* 0x003004020d047836 */ /* 0x000fca0000000000 */
[----:B------:R-:W-:Y:S01]  /*1140*/  FSETP.GEU.AND P0, PT, |R4|, 5.8789094863358348022e-39, PT ;  /* 0x004004020400780b */ /* 0x000fe20003f0e200 */
[----:B0-----:R-:W-:-:S08]  /*1150*/  DFMA R6, -R12, R4, 1 ;  /* 0x3ff000000c06742b */ /* 0x001fd00000000104 */
[----:B------:R-:W-:-:S08]  /*1160*/  DFMA R6, R6, R6, R6 ;  /* 0x000000060606722b */ /* 0x000fd00000000006 */
[----:B------:R-:W-:-:S08]  /*1170*/  DFMA R6, R4, R6, R4 ;  /* 0x000000060406722b */ /* 0x000fd00000000004 */
[----:B------:R-:W-:-:S08]  /*1180*/  DFMA R14, -R12, R6, 1 ;  /* 0x3ff000000c0e742b */ /* 0x000fd00000000106 */
[----:B------:R-:W-:Y:S01]  /*1190*/  DFMA R4, R6, R14, R6 ;  /* 0x0000000e0604722b */ /* 0x000fe20000000006 */
[----:B------:R-:W-:Y:S10]  /*11a0*/  @P0 BRA `(.L_x_24) ;  /* 0x0000000000180947 */ /* 0x000ff40003800000 */
[----:B------:R-:W-:Y:S02]  /*11b0*/  LOP3.LUT R6, R13, 0x7fffffff, RZ, 0xc0, !PT ;  /* 0x7fffffff0d067812 */ /* 0x000fe400078ec0ff */
[----:B------:R-:W-:-:S03]  /*11c0*/  MOV R4, 0x11f0 ;  /* 0x000011f000047802 */ /* 0x000fc60000000f00 */
[----:B------:R-:W-:-:S07]  /*11d0*/  VIADD R6, R6, 0xfff00000 ;  /* 0xfff0000006067836 */ /* 0x000fce0000000000 */
[----:B------:R-:W-:Y:S05]  /*11e0*/  CALL.REL.NOINC `($__internal_0_$__cuda_sm20_dblrcp_rn_slowpath_v3) ;  /* 0x0000002400087944 */ /* 0x000fea0003c00000 */
[----:B------:R-:W-:Y:S02]  /*11f0*/  IMAD.MOV.U32 R4, RZ, RZ, R6 ;  /* 0x000000ffff047224 */ /* 0x000fe400078e0006 */
[----:B------:R-:W-:-:S07]  /*1200*/  IMAD.MOV.U32 R5, RZ, RZ, R7 ;  /* 0x000000ffff057224 */ /* 0x000fce00078e0007 */
.L_x_24:
[----:B------:R-:W-:Y:S05]  /*1210*/  BSYNC.RECONVERGENT B1 ;  /* 0x0000000000017941 */ /* 0x000fea0003800200 */
.L_x_23:
[----:B------:R-:W2:Y:S04]  /*1220*/  LDG.E R6, desc[UR6][R18.64+-0x10] ;  /* 0xfffff00612067981 */ /* 0x000ea8000c1e1900 */
[----:B------:R-:W3:Y:S01]  /*1230*/  LDG.E R20, desc[UR6][R16.64+-0xc] ;  /* 0xfffff40610147981 */ /* 0x000ee2000c1e1900 */
[----:B--2---:R-:W-:-:S05]  /*1240*/  IMAD R3, R6, 0x4, R1 ;  /* 0x0000000406037824 */ /* 0x004fca00078e0201 */
[----:B------:R-:W2:Y:S01]  /*1250*/  LDL R22, [R3] ;  /* 0x0000000003167983 */ /* 0x000ea20000100800 */
[----:B---3--:R-:W0:Y:S01]  /*1260*/  F2F.F64.F32 R12, R20 ;  /* 0x00000014000c7310 */ /* 0x008e220000201800 */
[----:B------:R-:W-:Y:S01]  /*1270*/  UMOV UR8, 0x88e368f1 ;  /* 0x88e368f100087882 */ /* 0x000fe20000000000 */
[----:B------:R-:W-:Y:S01]  /*1280*/  UMOV UR9, 0x3ee4f8b5 ;  /* 0x3ee4f8b500097882 */ /* 0x000fe20000000000 */
[----:B------:R-:W-:Y:S01]  /*1290*/  BSSY.RECONVERGENT B1, `(.L_x_25) ;  /* 0x0000013000017945 */ /* 0x000fe20003800200 */
[----:B0-----:R-:W-:-:S06]  /*12a0*/  DADD R12, R12, UR8 ;  /* 0x000000080c0c7e29 */ /* 0x001fcc0008000000 */
[----:B------:R-:W0:Y:S04]  /*12b0*/  MUFU.RCP64H R7, R13 ;  /* 0x0000000d00077308 */ /* 0x000e280000001800 */
[----:B------:R-:W-:-:S04]  /*12c0*/  IADD3 R6, PT, PT, R13, 0x300402, RZ ;  /* 0x003004020d067810 */ /* 0x000fc80007ffe0ff */
[----:B------:R-:W-:Y:S01]  /*12d0*/  FSETP.GEU.AND P0, PT, |R6|, 5.8789094863358348022e-39, PT ;  /* 0x004004020600780b */ /* 0x000fe20003f0e200 */
[----:B--2---:R-:W1:Y:S02]  /*12e0*/  F2F.F64.F32 R14, R22 ;  /* 0x00000016000e7310 */ /* 0x004e640000201800 */
[----:B-1----:R-:W-:Y:S02]  /*12f0*/  DADD R4, R14, R4 ;  /* 0x000000000e047229 */ /* 0x002fe40000000004 */
[----:B0-----:R-:W-:-:S08]  /*1300*/  DFMA R14, -R12, R6, 1 ;  /* 0x3ff000000c0e742b */ /* 0x001fd00000000106 */
[----:B------:R-:W0:Y:S01]  /*1310*/  F2F.F32.F64 R4, R4 ;  /* 0x0000000400047310 */ /* 0x000e220000301000 */
[----:B------:R-:W-:-:S08]  /*1320*/  DFMA R14, R14, R14, R14 ;  /* 0x0000000e0e0e722b */ /* 0x000fd0000000000e */
[----:B------:R-:W-:Y:S01]  /*1330*/  DFMA R14, R6, R14, R6 ;  /* 0x0000000e060e722b */ /* 0x000fe20000000006 */
[----:B0-----:R0:W-:Y:S07]  /*1340*/  STL [R3], R4 ;  /* 0x0000000403007387 */ /* 0x0011ee0000100800 */
[----:B------:R-:W-:-:S08]  /*1350*/  DFMA R20, -R12, R14, 1 ;  /* 0x3ff000000c14742b */ /* 0x000fd0000000010e */
[----:B------:R-:W-:Y:S01]  /*1360*/  DFMA R6, R14, R20, R14 ;  /* 0x000000140e06722b */ /* 0x000fe2000000000e */
[----:B0-----:R-:W-:Y:S10]  /*1370*/  @P0 BRA `(.L_x_26) ;  /* 0x0000000000100947 */ /* 0x001ff40003800000 */
[----:B------:R-:W-:Y:S02]  /*1380*/  LOP3.LUT R6, R13, 0x7fffffff, RZ, 0xc0, !PT ;  /* 0x7fffffff0d067812 */ /* 0x000fe400078ec0ff */
[----:B------:R-:W-:-:S03]  /*1390*/  MOV R4, 0x13c0 ;  /* 0x000013c000047802 */ /* 0x000fc60000000f00 */
[----:B------:R-:W-:-:S07]  /*13a0*/  VIADD R6, R6, 0xfff00000 ;  /* 0xfff0000006067836 */ /* 0x000fce0000000000 */
[----:B------:R-:W-:Y:S05]  /*13b0*/  CALL.REL.NOINC `($__internal_0_$__cuda_sm20_dblrcp_rn_slowpath_v3) ;  /* 0x0000002000947944 */ /* 0x000fea0003c00000 */
.L_x_26:
[----:B------:R-:W-:Y:S05]  /*13c0*/  BSYNC.RECONVERGENT B1 ;  /* 0x0000000000017941 */ /* 0x000fea0003800200 */
.L_x_25:
        /* <DEDUP_REMOVED lines=10> */
[----:B------:R-:W-:-:S05]  /*1470*/  VIADD R4, R13, 0x300402 ;  /* 0x003004020d047836 */ /* 0x000fca0000000000 */
        /* <DEDUP_REMOVED lines=15> */
.L_x_28:
[----:B------:R-:W-:Y:S05]  /*1570*/  BSYNC.RECONVERGENT B1 ;  /* 0x0000000000017941 */ /* 0x000fea0003800200 */
.L_x_27:
        /* <DEDUP_REMOVED lines=26> */
.L_x_30:
[----:B------:R-:W-:Y:S05]  /*1720*/  BSYNC.RECONVERGENT B1 ;  /* 0x0000000000017941 */ /* 0x000fea0003800200 */
.L_x_29:
        /* <DEDUP_REMOVED lines=23> */
[----:B------:R-:W-:Y:S02]  /*18a0*/  MOV R4, 0x18d0 ;  /* 0x000018d000047802 */ /* 0x000fe40000000f00 */
[----:B------:R-:W-:-:S07]  /*18b0*/  IADD3 R6, PT, PT, R6, -0x100000, RZ ;  /* 0xfff0000006067810 */ /* 0x000fce0007ffe0ff */
[----:B------:R-:W-:Y:S05]  /*18c0*/  CALL.REL.NOINC `($__internal_0_$__cuda_sm20_dblrcp_rn_slowpath_v3) ;  /* 0x0000001c00507944 */ /* 0x000fea0003c00000 */
.L_x_32:
[----:B------:R-:W-:Y:S05]  /*18d0*/  BSYNC.RECONVERGENT B1 ;  /* 0x0000000000017941 */ /* 0x000fea0003800200 */
.L_x_31:
        /* <DEDUP_REMOVED lines=26> */
.L_x_34:
[----:B------:R-:W-:Y:S05]  /*1a80*/  BSYNC.RECONVERGENT B1 ;  /* 0x0000000000017941 */ /* 0x000fea0003800200 */
.L_x_33:
        /* <DEDUP_REMOVED lines=26> */
.L_x_36:
[----:B------:R-:W-:Y:S05]  /*1c30*/  BSYNC.RECONVERGENT B1 ;  /* 0x0000000000017941 */ /* 0x000fea0003800200 */
.L_x_35:
        /* <DEDUP_REMOVED lines=26> */
[----:B------:R-:W-:Y:S01]  /*1de0*/  MOV R14, R6 ;  /* 0x00000006000e7202 */ /* 0x000fe20000000f00 */
[----:B------:R-:W-:-:S07]  /*1df0*/  IMAD.MOV.U32 R15, RZ, RZ, R7 ;  /* 0x000000ffff0f7224 */ /* 0x000fce00078e0007 */
.L_x_38:
[----:B------:R-:W-:Y:S05]  /*1e00*/  BSYNC.RECONVERGENT B1 ;  /* 0x0000000000017941 */ /* 0x000fea0003800200 */
.L_x_37:
[----:B------:R-:W2:Y:S02]  /*1e10*/  LDG.E R4, desc[UR6][R18.64+0xc] ;  /* 0x00000c0612047981 */ /* 0x000ea4000c1e1900 */
[----:B--2---:R-:W-:-:S05]  /*1e20*/  IMAD R3, R4, 0x4, R1 ;  /* 0x0000000404037824 */ /* 0x004fca00078e0201 */
[----:B------:R-:W2:Y:S01]  /*1e30*/  LDL R6, [R3] ;  /* 0x0000000003067983 */ /* 0x000ea20000100800 */
[----:B------:R-:W-:Y:S01]  /*1e40*/  UIADD3 UR5, UPT, UPT, UR5, 0x8, URZ ;  /* 0x0000000805057890 */ /* 0x000fe2000fffe0ff */
[----:B------:R-:W-:Y:S02]  /*1e50*/  IADD3 R16, P0, PT, R16, 0x20, RZ ;  /* 0x0000002010107810 */ /* 0x000fe40007f1e0ff */
[----:B------:R-:W-:Y:S01]  /*1e60*/  IADD3 R18, P1, PT, R18, 0x20, RZ ;  /* 0x0000002012127810 */ /* 0x000fe20007f3e0ff */
[----:B------:R-:W-:Y:S02]  /*1e70*/  UISETP.NE.AND UP0, UPT, UR5, URZ, UPT ;  /* 0x000000ff0500728c */ /* 0x000fe4000bf05270 */
[----:B------:R-:W-:Y:S02]  /*1e80*/  IMAD.X R17, RZ, RZ, R17, P0 ;  /* 0x000000ffff117224 */ /* 0x000fe400000e0611 */
[----:B------:R-:W-:Y:S01]  /*1e90*/  IMAD.X R19, RZ, RZ, R19, P1 ;  /* 0x000000ffff137224 */ /* 0x000fe200008e0613 */
[----:B--2---:R-:W0:Y:S02]  /*1ea0*/  F2F.F64.F32 R4, R6 ;  /* 0x0000000600047310 */ /* 0x004e240000201800 */
[----:B0-----:R-:W-:-:S10]  /*1eb0*/  DADD R4, R4, R14 ;  /* 0x0000000004047229 */ /* 0x001fd4000000000e */
[----:B------:R-:W0:Y:S02]  /*1ec0*/  F2F.F32.F64 R4, R4 ;  /* 0x0000000400047310 */ /* 0x000e240000301000 */
[----:B0-----:R2:W-:Y:S01]  /*1ed0*/  STL [R3], R4 ;  /* 0x0000000403007387 */ /* 0x0015e20000100800 */
[----:B------:R-:W-:Y:S05]  /*1ee0*/  BRA.U UP0, `(.L_x_39) ;  /* 0xfffffff100747547 */ /* 0x000fea000b83ffff */
.L_x_22:
[----:B------:R-:W-:-:S09]  /*1ef0*/  UISETP.NE.AND UP0, UPT, UR12, URZ, UPT ;  /* 0x000000ff0c00728c */ /* 0x000fd2000bf05270 */
[----:B------:R-:W-:Y:S05]  /*1f00*/  BRA.U !UP0, `(.L_x_21) ;  /* 0x0000000d085c7547 */ /* 0x000fea000b800000 */
[----:B------:R-:W3:Y:S01]  /*1f10*/  LDCU UR4, c[0x0][0x3a0] ;  /* 0x00007400ff0477ac */ /* 0x000ee20008000800 */
[----:B------:R-:W-:Y:S02]  /*1f20*/  UISETP.GE.U32.AND UP0, UPT, UR12, 0x4, UPT ;  /* 0x000000040c00788c */ /* 0x000fe4000bf06070 */
[----:B---3--:R-:W-:-:S07]  /*1f30*/  ULOP3.LUT UR4, UR4, 0x3, URZ, 0xc0, !UPT ;  /* 0x0000000304047892 */ /* 0x008fce000f8ec0ff */
[----:B------:R-:W-:Y:S05]  /*1f40*/  BRA.U !UP0, `(.L_x_40) ;  /* 0x0000000508c47547 */ /* 0x000fea000b800000 */
[----:B------:R-:W-:-:S05]  /*1f50*/  IMAD.WIDE.U32 R16, R0, 0x4, R10 ;  /* 0x0000000400107825 */ /* 0x000fca00078e000a */
[----:B--2---:R-:W2:Y:S01]  /*1f60*/  LDG.E R3, desc[UR6][R16.64] ;  /* 0x0000000610037981 */ /* 0x004ea2000c1e1900 */
[----:B------:R-:W-:Y:S01]  /*1f70*/  UMOV UR8, 0x88e368f1 ;  /* 0x88e368f100087882 */ /* 0x000fe20000000000 */
[----:B------:R-:W-:Y:S01]  /*1f80*/  UMOV UR9, 0x3ee4f8b5 ;  /* 0x3ee4f8b500097882 */ /* 0x000fe20000000000 */
[----:B------:R-:W-:Y:S01]  /*1f90*/  BSSY.RECONVERGENT B1, `(.L_x_41) ;  /* 0x0000010000017945 */ /* 0x000fe20003800200 */
[----:B--2---:R-:W2:Y:S02]  /*1fa0*/  F2F.F64.F32 R12, R3 ;  /* 0x00000003000c7310 */ /* 0x004ea40000201800 */
[----:B--2---:R-:W-:-:S06]  /*1fb0*/  DADD R12, R12, UR8 ;  /* 0x000000080c0c7e29 */ /* 0x004fcc0008000000 */
[----:B01----:R-:W0:Y:S04]  /*1fc0*/  MUFU.RCP64H R5, R13 ;  /* 0x0000000d00057308 */ /* 0x003e280000001800 */
        /* <DEDUP_REMOVED lines=12> */
.L_x_42:
[----:B------:R-:W-:Y:S05]  /*2090*/  BSYNC.RECONVERGENT B1 ;  /* 0x0000000000017941 */ /* 0x000fea0003800200 */
.L_x_41:
[----:B------:R-:W-:Y:S01]  /*20a0*/  IMAD.WIDE.U32 R18, R0, 0x4, R8 ;  /* 0x0000000400127825 */ /* 0x000fe200078e0008 */
[----:B------:R-:W2:Y:S04]  /*20b0*/  LDG.E R20, desc[UR6][R16.64+0x4] ;  /* 0x0000040610147981 */ /* 0x000ea8000c1e1900 */
[----:B------:R-:W3:Y:S02]  /*20c0*/  LDG.E R4, desc[UR6][R18.64] ;  /* 0x0000000612047981 */ /* 0x000ee4000c1e1900 */
[----:B---3--:R-:W-:-:S05]  /*20d0*/  IMAD R3, R4, 0x4, R1 ;  /* 0x0000000404037824 */ /* 0x008fca00078e0201 */
[----:B------:R-:W3:Y:S01]  /*20e0*/  LDL R22, [R3] ;  /* 0x0000000003167983 */ /* 0x000ee20000100800 */
[----:B--2---:R-:W0:Y:S01]  /*20f0*/  F2F.F64.F32 R12, R20 ;  /* 0x00000014000c7310 */ /* 0x004e220000201800 */
[----:B------:R-:W-:Y:S01]  /*2100*/  UMOV UR8, 0x88e368f1 ;  /* 0x88e368f100087882 */ /* 0x000fe20000000000 */
[----:B------:R-:W-:Y:S02]  /*2110*/  UMOV UR9, 0x3ee4f8b5 ;  /* 0x3ee4f8b500097882 */ /* 0x000fe40000000000 */
[----:B0-----:R-:W-:-:S06]  /*2120*/  DADD R12, R12, UR8 ;  /* 0x000000080c0c7e29 */ /* 0x001fcc0008000000 */
[----:B------:R-:W0:Y:S04]  /*2130*/  MUFU.RCP64H R5, R13 ;  /* 0x0000000d00057308 */ /* 0x000e280000001800 */
[----:B------:R-:W-:-:S05]  /*2140*/  VIADD R4, R13, 0x300402 ;  /* 0x003004020d047836 */ /* 0x000fca0000000000 */
[----:B------:R-:W-:Y:S01]  /*2150*/  FSETP.GEU.AND P0, PT, |R4|, 5.8789094863358348022e-39, PT ;  /* 0x004004020400780b */ /* 0x000fe20003f0e200 */
[----:B------:R-:W-:Y:S01]  /*2160*/  BSSY.RECONVERGENT B1, `(.L_x_43) ;  /* 0x000000f000017945 */ /* 0x000fe20003800200 */
[----:B---3--:R-:W1:Y:S02]  /*2170*/  F2F.F64.F32 R14, R22 ;  /* 0x00000016000e7310 */ /* 0x008e640000201800 */
        /* <DEDUP_REMOVED lines=13> */
.L_x_44:
[----:B------:R-:W-:Y:S05]  /*2250*/  BSYNC.RECONVERGENT B1 ;  /* 0x0000000000017941 */ /* 0x000fea0003800200 */
.L_x_43:
[----:B------:R-:W2:Y:S04]  /*2260*/  LDG.E R4, desc[UR6][R18.64+0x4] ;  /* 0x0000040612047981 */ /* 0x000ea8000c1e1900 */
[----:B------:R-:W3:Y:S01]  /*2270*/  LDG.E R20, desc[UR6][R16.64+0x8] ;  /* 0x0000080610147981 */ /* 0x000ee2000c1e1900 */
[----:B--2---:R-:W-:-:S05]  /*2280*/  LEA R3, R4, R1, 0x2 ;  /* 0x0000000104037211 */ /* 0x004fca00078e10ff */
        /* <DEDUP_REMOVED lines=23> */
.L_x_46:
[----:B------:R-:W-:Y:S05]  /*2400*/  BSYNC.RECONVERGENT B1 ;  /* 0x0000000000017941 */ /* 0x000fea0003800200 */
.L_x_45:
        /* <DEDUP_REMOVED lines=26> */
[----:B------:R-:W-:Y:S02]  /*25b0*/  IMAD.MOV.U32 R14, RZ, RZ, R6 ;  /* 0x000000ffff0e7224 */ /* 0x000fe400078e0006 */
[----:B------:R-:W-:-:S07]  /*25c0*/  IMAD.MOV.U32 R15, RZ, RZ, R7 ;  /* 0x000000ffff0f7224 */ /* 0x000fce00078e0007 */
.L_x_48:
[----:B------:R-:W-:Y:S05]  /*25d0*/  BSYNC.RECONVERGENT B1 ;  /* 0x0000000000017941 */ /* 0x000fea0003800200 */
.L_x_47:
[----:B------:R-:W2:Y:S02]  /*25e0*/  LDG.E R18, desc[UR6][R18.64+0xc] ;  /* 0x00000c0612127981 */ /* 0x000ea4000c1e1900 */
[----:B--2---:R-:W-:-:S05]  /*25f0*/  IMAD R3, R18, 0x4, R1 ;  /* 0x0000000412037824 */ /* 0x004fca00078e0201 */
[----:B------:R-:W2:Y:S01]  /*2600*/  LDL R6, [R3] ;  /* 0x0000000003067983 */ /* 0x000ea20000100800 */
[----:B------:R-:W-:Y:S01]  /*2610*/  VIADD R0, R0, 0x4 ;  /* 0x0000000400007836 */ /* 0x000fe20000000000 */
[----:B--2---:R-:W0:Y:S02]  /*2620*/  F2F.F64.F32 R4, R6 ;  /* 0x0000000600047310 */ /* 0x004e240000201800 */
[----:B0-----:R-:W-:-:S10]  /*2630*/  DADD R4, R4, R14 ;  /* 0x0000000004047229 */ /* 0x001fd4000000000e */
[----:B------:R-:W0:Y:S02]  /*2640*/  F2F.F32.F64 R4, R4 ;  /* 0x0000000400047310 */ /* 0x000e240000301000 */
[----:B0-----:R3:W-:Y:S02]  /*2650*/  STL [R3], R4 ;  /* 0x0000000403007387 */ /* 0x0017e40000100800 */
.L_x_40:
[----:B------:R-:W-:-:S09]  /*2660*/  UISETP.NE.AND UP0, UPT, UR4, URZ, UPT ;  /* 0x000000ff0400728c */ /* 0x000fd2000bf05270 */
[----:B------:R-:W-:Y:S05]  /*2670*/  BRA.U !UP0, `(.L_x_21) ;  /* 0x0000000508807547 */ /* 0x000fea000b800000 */
[----:B------:R-:W-:-:S09]  /*2680*/  UISETP.NE.AND UP0, UPT, UR4, 0x1, UPT ;  /* 0x000000010400788c */ /* 0x000fd2000bf05270 */
[----:B------:R-:W-:Y:S05]  /*2690*/  BRA.U !UP0, `(.L_x_49) ;  /* 0x0000000108ec7547 */ /* 0x000fea000b800000 */
[----:B------:R-:W-:-:S05]  /*26a0*/  IMAD.WIDE.U32 R16, R0, 0x4, R10 ;  /* 0x0000000400107825 */ /* 0x000fca00078e000a */
[----:B--23--:R-:W2:Y:S01]  /*26b0*/  LDG.E R3, desc[UR6][R16.64] ;  /* 0x0000000610037981 */ /* 0x00cea2000c1e1900 */
[----:B------:R-:W-:Y:S01]  /*26c0*/  UMOV UR4, 0x88e368f1 ;  /* 0x88e368f100047882 */ /* 0x000fe20000000000 */
[----:B------:R-:W-:Y:S01]  /*26d0*/  UMOV UR5, 0x3ee4f8b5 ;  /* 0x3ee4f8b500057882 */ /* 0x000fe20000000000 */
[----:B------:R-:W-:Y:S01]  /*26e0*/  BSSY.RECONVERGENT B1, `(.L_x_50) ;  /* 0x0000010000017945 */ /* 0x000fe20003800200 */
[----:B--2---:R-:W2:Y:S02]  /*26f0*/  F2F.F64.F32 R12, R3 ;  /* 0x00000003000c7310 */ /* 0x004ea40000201800 */
[----:B--2---:R-:W-:-:S06]  /*2700*/  DADD R12, R12, UR4 ;  /* 0x000000040c0c7e29 */ /* 0x004fcc0008000000 */
[----:B01----:R-:W0:Y:S04]  /*2710*/  MUFU.RCP64H R5, R13 ;  /* 0x0000000d00057308 */ /* 0x003e280000001800 */
[----:B------:R-:W-:-:S04]  /*2720*/  IADD3 R4, PT, PT, R13, 0x300402, RZ ;  /* 0x003004020d047810 */ /* 0x000fc80007ffe0ff */
[----:B------:R-:W-:Y:S02]  /*2730*/  FSETP.GEU.AND P0, PT, |R4|, 5.8789094863358348022e-39, PT ;  /* 0x004004020400780b */ /* 0x000fe40003f0e200 */
        /* <DEDUP_REMOVED lines=10> */
.L_x_51:
[----:B------:R-:W-:Y:S05]  /*27e0*/  BSYNC.RECONVERGENT B1 ;  /* 0x0000000000017941 */ /* 0x000fea0003800200 */
.L_x_50:
        /* <DEDUP_REMOVED lines=29> */
.L_x_53:
[----:B------:R-:W-:Y:S05]  /*29c0*/  BSYNC.RECONVERGENT B1 ;  /* 0x0000000000017941 */ /* 0x000fea0003800200 */
.L_x_52:
        /* <DEDUP_REMOVED lines=8> */
.L_x_49:
[----:B------:R-:W5:Y:S02]  /*2a50*/  LDCU UR4, c[0x0][0x3a0] ;  /* 0x00007400ff0477ac */ /* 0x000f640008000800 */
[----:B-----5:R-:W-:-:S04]  /*2a60*/  ULOP3.LUT UR4, UR4, 0x1, URZ, 0xc0, !UPT ;  /* 0x0000000104047892 */ /* 0x020fc8000f8ec0ff */
[----:B------:R-:W-:-:S09]  /*2a70*/  UISETP.NE.U32.AND UP0, UPT, UR4, 0x1, UPT ;  /* 0x000000010400788c */ /* 0x000fd2000bf05070 */
[----:B------:R-:W-:Y:S05]  /*2a80*/  BRA.U UP0, `(.L_x_21) ;  /* 0x00000001007c7547 */ /* 0x000fea000b800000 */
[----:B------:R-:W-:-:S06]  /*2a90*/  IMAD.WIDE.U32 R10, R0, 0x4, R10 ;  /* 0x00000004000a7825 */ /* 0x000fcc00078e000a */
[----:B------:R-:W0:Y:S01]  /*2aa0*/  LDG.E R10, desc[UR6][R10.64] ;  /* 0x000000060a0a7981 */ /* 0x000e22000c1e1900 */
[----:B------:R-:W-:Y:S01]  /*2ab0*/  UMOV UR4, 0x88e368f1 ;  /* 0x88e368f100047882 */ /* 0x000fe20000000000 */
[----:B------:R-:W-:Y:S01]  /*2ac0*/  UMOV UR5, 0x3ee4f8b5 ;  /* 0x3ee4f8b500057882 */ /* 0x000fe20000000000 */
[----:B------:R-:W-:Y:S01]  /*2ad0*/  BSSY.RECONVERGENT B1, `(.L_x_54) ;  /* 0x0000012000017945 */ /* 0x000fe20003800200 */
[----:B01234-:R-:W0:Y:S02]  /*2ae0*/  F2F.F64.F32 R4, R10 ;  /* 0x0000000a00047310 */ /* 0x01fe240000201800 */
        /* <DEDUP_REMOVED lines=10> */
[----:B------:R-:W-:Y:S01]  /*2b90*/  LOP3.LUT R6, R15, 0x7fffffff, RZ, 0xc0, !PT ;  /* 0x7fffffff0f067812 */ /* 0x000fe200078ec0ff */
[----:B------:R-:W-:Y:S01]  /*2ba0*/  IMAD.MOV.U32 R13, RZ, RZ, R15 ;  /* 0x000000ffff0d7224 */ /* 0x000fe200078e000f */
[----:B------:R-:W-:Y:S02]  /*2bb0*/  MOV R12, R14 ;  /* 0x0000000e000c7202 */ /* 0x000fe40000000f00 */
[----:B------:R-:W-:Y:S01]  /*2bc0*/  MOV R4, 0x2bf0 ;  /* 0x00002bf000047802 */ /* 0x000fe20000000f00 */
[----:B------:R-:W-:-:S07]  /*2bd0*/  VIADD R6, R6, 0xfff00000 ;  /* 0xfff0000006067836 */ /* 0x000fce0000000000 */
[----:B------:R-:W-:Y:S05]  /*2be0*/  CALL.REL.NOINC `($__internal_0_$__cuda_sm20_dblrcp_rn_slowpath_v3) ;  /* 0x0000000800887944 */ /* 0x000fea0003c00000 */
.L_x_55:
[----:B------:R-:W-:Y:S05]  /*2bf0*/  BSYNC.RECONVERGENT B1 ;  /* 0x0000000000017941 */ /* 0x000fea0003800200 */
.L_x_54:
[----:B------:R-:W-:-:S06]  /*2c00*/  IMAD.WIDE.U32 R8, R0, 0x4, R8 ;  /* 0x0000000400087825 */ /* 0x000fcc00078e0008 */
[----:B------:R-:W2:Y:S02]  /*2c10*/  LDG.E R8, desc[UR6][R8.64] ;  /* 0x0000000608087981 */ /* 0x000ea4000c1e1900 */
[----:B--2---:R-:W-:-:S05]  /*2c20*/  IMAD R0, R8, 0x4, R1 ;  /* 0x0000000408007824 */ /* 0x004fca00078e0201 */
[----:B------:R-:W2:Y:S02]  /*2c30*/  LDL R3, [R0] ;  /* 0x0000000000037983 */ /* 0x000ea40000100800 */
[----:B--2---:R-:W0:Y:S02]  /*2c40*/  F2F.F64.F32 R4, R3 ;  /* 0x0000000300047310 */ /* 0x004e240000201800 */
[----:B0-----:R-:W-:-:S10]  /*2c50*/  DADD R4, R4, R6 ;  /* 0x0000000004047229 */ /* 0x001fd40000000006 */
[----:B------:R-:W0:Y:S02]  /*2c60*/  F2F.F32.F64 R5, R4 ;  /* 0x0000000400057310 */ /* 0x000e240000301000 */
[----:B0-----:R0:W-:Y:S02]  /*2c70*/  STL [R0], R5 ;  /* 0x0000000500007387 */ /* 0x0011e40000100800 */
.L_x_21:
[----:B--234-:R-:W2:Y:S01]  /*2c80*/  LDC R3, c[0x0][0x3a4] ;  /* 0x0000e900ff037b82 */ /* 0x01cea20000000800 */
[----:B0-----:R-:W-:Y:S01]  /*2c90*/  IMAD.MOV.U32 R0, RZ, RZ, -0x1 ;  /* 0xffffffffff007424 */ /* 0x001fe200078e00ff */
[----:B--2---:R-:W-:-:S13]  /*2ca0*/  ISETP.GE.AND P0, PT, R3, 0x1, PT ;  /* 0x000000010300780c */ /* 0x004fda0003f06270 */
[----:B------:R-:W-:Y:S05]  /*2cb0*/  @!P0 BRA `(.L_x_56) ;  /* 0x0000000800448947 */ /* 0x000fea0003800000 */
[C---:B------:R-:W-:Y:S01]  /*2cc0*/  ISETP.GE.U32.AND P1, PT, R3.reuse, 0x10, PT ;  /* 0x000000100300780c */ /* 0x040fe20003f26070 */
[----:B------:R-:W-:Y:S01]  /*2cd0*/  IMAD.MOV.U32 R23, RZ, RZ, RZ ;  /* 0x000000ffff177224 */ /* 0x000fe200078e00ff */
[----:B------:R-:W-:Y:S01]  /*2ce0*/  LOP3.LUT R24, R3, 0xf, RZ, 0xc0, !PT ;  /* 0x0000000f03187812 */ /* 0x000fe200078ec0ff */
[----:B------:R-:W-:Y:S02]  /*2cf0*/  IMAD.MOV.U32 R0, RZ, RZ, -0x1 ;  /* 0xffffffffff007424 */ /* 0x000fe400078e00ff */
[----:B------:R-:W-:Y:S01]  /*2d00*/  IMAD.MOV.U32 R21, RZ, RZ, RZ ;  /* 0x000000ffff157224 */ /* 0x000fe200078e00ff */
[----:B------:R-:W-:-:S07]  /*2d10*/  ISETP.NE.AND P0, PT, R24, RZ, PT ;  /* 0x000000ff1800720c */ /* 0x000fce0003f05270 */
[----:B------:R-:W-:Y:S06]  /*2d20*/  @!P1 BRA `(.L_x_57) ;  /* 0x0000000400009947 */ /* 0x000fec0003800000 */
[----:B------:R-:W-:Y:S01]  /*2d30*/  LOP3.LUT R21, R3, 0x7ffffff0, RZ, 0xc0, !PT ;  /* 0x7ffffff003157812 */ /* 0x000fe200078ec0ff */
[----:B------:R-:W-:Y:S01]  /*2d40*/  VIADD R20, R1, 0x20 ;  /* 0x0000002001147836 */ /* 0x000fe20000000000 */
[----:B------:R-:W-:Y:S02]  /*2d50*/  CS2R R22, SRZ ;  /* 0x0000000000167805 */ /* 0x000fe4000001ff00 */
[----:B------:R-:W-:-:S07]  /*2d60*/  MOV R0, 0xffffffff ;  /* 0xffffffff00007802 */ /* 0x000fce0000000f00 */
.L_x_58:
[----:B-1----:R-:W2:Y:S04]  /*2d70*/  LDL.64 R4, [R20+-0x20] ;  /* 0xffffe00014047983 */ /* 0x002ea80000100a00 */
[----:B------:R-:W3:Y:S04]  /*2d80*/  LDL.64 R6, [R20+-0x18] ;  /* 0xffffe80014067983 */ /* 0x000ee80000100a00 */
[----:B------:R-:W4:Y:S04]  /*2d90*/  LDL.64 R8, [R20+-0x10] ;  /* 0xfffff00014087983 */ /* 0x000f280000100a00 */
[----:B------:R-:W5:Y:S04]  /*2da0*/  LDL.64 R10, [R20+-0x8] ;  /* 0xfffff800140a7983 */ /* 0x000f680000100a00 */
[----:B------:R-:W5:Y:S04]  /*2db0*/  LDL.64 R12, [R20] ;  /* 0x00000000140c7983 */ /* 0x000f680000100a00 */
[----:B------:R-:W5:Y:S04]  /*2dc0*/  LDL.64 R14, [R20+0x8] ;  /* 0x00000800140e7983 */ /* 0x000f680000100a00 */
[----:B------:R-:W5:Y:S04]  /*2dd0*/  LDL.64 R16, [R20+0x10] ;  /* 0x0000100014107983 */ /* 0x000f680000100a00 */
[----:B------:R0:W5:Y:S02]  /*2de0*/  LDL.64 R18, [R20+0x18] ;  /* 0x0000180014127983 */ /* 0x0001640000100a00 */
[----:B0-----:R-:W-:Y:S01]  /*2df0*/  VIADD R20, R20, 0x40 ;  /* 0x0000004014147836 */ /* 0x001fe20000000000 */
[----:B--2---:R-:W-:-:S04]  /*2e00*/  FSETP.GT.AND P3, PT, R4, R23, PT ;  /* 0x000000170400720b */ /* 0x004fc80003f64000 */
[----:B------:R-:W-:Y:S02]  /*2e10*/  FSEL R4, R4, R23, P3 ;  /* 0x0000001704047208 */ /* 0x000fe40001800000 */
[----:B------:R-:W-:Y:S02]  /*2e20*/  SEL R0, R22, R0, P3 ;  /* 0x0000000016007207 */ /* 0x000fe40001800000 */
[----:B------:R-:W-:-:S04]  /*2e30*/  FSETP.GT.AND P1, PT, R5, R4, PT ;  /* 0x000000040500720b */ /* 0x000fc80003f24000 */
[----:B------:R-:W-:-:S04]  /*2e40*/  FSEL R5, R5, R4, P1 ;  /* 0x0000000405057208 */ /* 0x000fc80000800000 */
[----:B---3--:R-:W-:-:S04]  /*2e50*/  FSETP.GT.AND P2, PT, R6, R5, PT ;  /* 0x000000050600720b */ /* 0x008fc80003f44000 */
[----:B------:R-:W-:Y:S01]  /*2e60*/  FSEL R6, R6, R5, P2 ;  /* 0x0000000506067208 */ /* 0x000fe20001000000 */
[----:B------:R-:W-:-:S03]  /*2e70*/  @P1 VIADD R0, R22, 0x1 ;  /* 0x0000000116001836 */ /* 0x000fc60000000000 */
[----:B------:R-:W-:-:S04]  /*2e80*/  FSETP.GT.AND P4, PT, R7, R6, PT ;  /* 0x000000060700720b */ /* 0x000fc80003f84000 */
[----:B------:R-:W-:Y:S01]  /*2e90*/  FSEL R7, R7, R6, P4 ;  /* 0x0000000607077208 */ /* 0x000fe20002000000 */
[----:B------:R-:W-:-:S03]  /*2ea0*/  @P2 VIADD R0, R22, 0x2 ;  /* 0x0000000216002836 */ /* 0x000fc60000000000 */
[----:B----4-:R-:W-:-:S04]  /*2eb0*/  FSETP.GT.AND P6, PT, R8, R7, PT ;  /* 0x000000070800720b */ /* 0x010fc80003fc4000 */
[----:B------:R-:W-:Y:S01]  /*2ec0*/  FSEL R8, R8, R7, P6 ;  /* 0x0000000708087208 */ /* 0x000fe20003000000 */
[----:B------:R-:W-:-:S03]  /*2ed0*/  @P4 VIADD R0, R22, 0x3 ;  /* 0x0000000316004836 */ /* 0x000fc60000000000 */
[----:B------:R-:W-:-:S04]  /*2ee0*/  FSETP.GT.AND P5, PT, R9, R8, PT ;  /* 0x000000080900720b */ /* 0x000fc80003fa4000 */
[----:B------:R-:W-:Y:S01]  /*2ef0*/  FSEL R9, R9, R8, P5 ;  /* 0x0000000809097208 */ /* 0x000fe20002800000 */
[----:B------:R-:W-:-:S03]  /*2f00*/  @P6 VIADD R0, R22, 0x4 ;  /* 0x0000000416006836 */ /* 0x000fc60000000000 */
[----:B-----5:R-:W-:-:S04]  /*2f10*/  FSETP.GT.AND P3, PT, R10, R9, PT ;  /* 0x000000090a00720b */ /* 0x020fc80003f64000 */
[----:B------:R-:W-:Y:S01]  /*2f20*/  FSEL R10, R10, R9, P3 ;  /* 0x000000090a0a7208 */ /* 0x000fe20001800000 */
[----:B------:R-:W-:-:S03]  /*2f30*/  @P5 VIADD R0, R22, 0x5 ;  /* 0x0000000516005836 */ /* 0x000fc60000000000 */
[----:B------:R-:W-:-:S04]  /*2f40*/  FSETP.GT.AND P1, PT, R11, R10, PT ;  /* 0x0000000a0b00720b */ /* 0x000fc80003f24000 */
        /* <DEDUP_REMOVED lines=9> */
[----:B------:R-:W-:Y:S02]  /*2fe0*/  FSEL R14, R14, R13, P6 ;  /* 0x0000000d0e0e7208 */ /* 0x000fe40003000000 */
[----:B------:R-:W-:Y:S02]  /*2ff0*/  @P4 IADD3 R0, PT, PT, R22, 0x9, RZ ;  /* 0x0000000916004810 */ /* 0x000fe40007ffe0ff */
        /* <DEDUP_REMOVED lines=14> */
[----:B------:R-:W-:-:S08]  /*30e0*/  @P2 VIADD R0, R22, 0xe ;  /* 0x0000000e16002836 */ /* 0x000fd00000000000 */
[C---:B------:R-:W-:Y:S02]  /*30f0*/  @P4 VIADD R0, R22.reuse, 0xf ;  /* 0x0000000f16004836 */ /* 0x040fe40000000000 */
[----:B------:R-:W-:-:S05]  /*3100*/  VIADD R22, R22, 0x10 ;  /* 0x0000001016167836 */ /* 0x000fca0000000000 */
[----:B------:R-:W-:-:S13]  /*3110*/  ISETP.NE.AND P1, PT, R22, R21, PT ;  /* 0x000000151600720c */ /* 0x000fda0003f25270 */
[----:B------:R-:W-:Y:S05]  /*3120*/  @P1 BRA `(.L_x_58) ;  /* 0xfffffffc00101947 */ /* 0x000fea000383ffff */
.L_x_57:
[----:B------:R-:W-:Y:S05]  /*3130*/  @!P0 BRA `(.L_x_56) ;  /* 0x0000000400248947 */ /* 0x000fea0003800000 */
[----:B------:R-:W-:Y:S02]  /*3140*/  ISETP.GE.U32.AND P1, PT, R24, 0x8, PT ;  /* 0x000000081800780c */ /* 0x000fe40003f26070 */
[----:B------:R-:W-:-:S04]  /*3150*/  LOP3.LUT R7, R3, 0x7, RZ, 0xc0, !PT ;  /* 0x0000000703077812 */ /* 0x000fc800078ec0ff */
[----:B------:R-:W-:-:S07]  /*3160*/  ISETP.NE.AND P0, PT, R7, RZ, PT ;  /* 0x000000ff0700720c */ /* 0x000fce0003f05270 */
[----:B------:R-:W-:Y:S06]  /*3170*/  @!P1 BRA `(.L_x_59) ;  /* 0x0000000000889947 */ /* 0x000fec0003800000 */
[----:B------:R-:W-:-:S05]  /*3180*/  LEA R4, R21, R1, 0x2 ;  /* 0x0000000115047211 */ /* 0x000fca00078e10ff */
[----:B------:R-:W2:Y:S04]  /*3190*/  LDL R6, [R4] ;  /* 0x0000000004067983 */ /* 0x000ea80000100800 */
[----:B-1----:R-:W3:Y:S04]  /*31a0*/  LDL R5, [R4+0x4] ;  /* 0x0000040004057983 */ /* 0x002ee80000100800 */
[----:B------:R-:W4:Y:S04]  /*31b0*/  LDL R8, [R4+0x8] ;  /* 0x0000080004087983 */ /* 0x000f280000100800 */
[----:B------:R-:W5:Y:S04]  /*31c0*/  LDL R10, [R4+0xc] ;  /* 0x00000c00040a7983 */ /* 0x000f680000100800 */
[----:B------:R-:W5:Y:S04]  /*31d0*/  LDL R12, [R4+0x10] ;  /* 0x00001000040c7983 */ /* 0x000f680000100800 */
[----:B------:R-:W5:Y:S04]  /*31e0*/  LDL R14, [R4+0x14] ;  /* 0x00001400040e7983 */ /* 0x000f680000100800 */
[----:B------:R-:W5:Y:S04]  /*31f0*/  LDL R16, [R4+0x18] ;  /* 0x0000180004107983 */ /* 0x000f680000100800 */
[----:B------:R-:W5:Y:S01]  /*3200*/  LDL R18, [R4+0x1c] ;  /* 0x00001c0004127983 */ /* 0x000f620000100800 */
[----:B--2---:R-:W-:-:S04]  /*3210*/  FSETP.GT.AND P5, PT, R6, R23, PT ;  /* 0x000000170600720b */ /* 0x004fc80003fa4000 */
[----:B------:R-:W-:Y:S02]  /*3220*/  FSEL R6, R6, R23, P5 ;  /* 0x0000001706067208 */ /* 0x000fe40002800000 */
[----:B------:R-:W-:Y:S02]  /*3230*/  SEL R0, R21, R0, P5 ;  /* 0x0000000015007207 */ /* 0x000fe40002800000 */
[----:B---3--:R-:W-:-:S04]  /*3240*/  FSETP.GT.AND P6, PT, R5, R6, PT ;  /* 0x000000060500720b */ /* 0x008fc80003fc4000 */
[----:B------:R-:W-:-:S04]  /*3250*/  FSEL R5, R5, R6, P6 ;  /* 0x0000000605057208 */ /* 0x000fc80003000000 */
[----:B----4-:R-:W-:-:S04]  /*3260*/  FSETP.GT.AND P4, PT, R8, R5, PT ;  /* 0x000000050800720b */ /* 0x010fc80003f84000 */
        /* <DEDUP_REMOVED lines=18> */
[----:B------:R-:W-:-:S07]  /*3390*/  VIADD R21, R21, 0x8 ;  /* 0x0000000815157836 */ /* 0x000fce0000000000 */
.L_x_59:
        /* <DEDUP_REMOVED lines=20> */
[----:B------:R-:W-:-:S08]  /*34e0*/  @P2 VIADD R0, R21, 0x2 ;  /* 0x0000000215002836 */ /* 0x000fd00000000000 */
[C---:B------:R-:W-:Y:S02]  /*34f0*/  @P3 VIADD R0, R21.reuse, 0x3 ;  /* 0x0000000315003836 */ /* 0x040fe40000000000 */
[----:B------:R-:W-:-:S07]  /*3500*/  VIADD R21, R21, 0x4 ;  /* 0x0000000415157836 */ /* 0x000fce0000000000 */
.L_x_60:
[----:B------:R-:W-:Y:S05]  /*3510*/  @!P4 BRA `(.L_x_56) ;  /* 0x00000000002cc947 */ /* 0x000fea0003800000 */
[----:B-1----:R-:W-:Y:S02]  /*3520*/  IMAD R5, R21, 0x4, R1 ;  /* 0x0000000415057824 */ /* 0x002fe400078e0201 */
[----:B------:R-:W-:-:S07]  /*3530*/  IMAD.MOV R3, RZ, RZ, -R3 ;  /* 0x000000ffff037224 */ /* 0x000fce00078e0a03 */
.L_x_61:
[----:B------:R0:W2:Y:S01]  /*3540*/  LDL R4, [R5] ;  /* 0x0000000005047983 */ /* 0x0000a20000100800 */
[----:B------:R-:W-:-:S05]  /*3550*/  VIADD R3, R3, 0x1 ;  /* 0x0000000103037836 */ /* 0x000fca0000000000 */
[----:B------:R-:W-:Y:S01]  /*3560*/  ISETP.NE.AND P1, PT, R3, RZ, PT ;  /* 0x000000ff0300720c */ /* 0x000fe20003f25270 */
[----:B0-----:R-:W-:Y:S01]  /*3570*/  VIADD R5, R5, 0x4 ;  /* 0x0000000405057836 */ /* 0x001fe20000000000 */
[----:B--2---:R-:W-:-:S04]  /*3580*/  FSETP.GT.AND P0, PT, R4, R23, PT ;  /* 0x000000170400720b */ /* 0x004fc80003f04000 */
[C---:B------:R-:W-:Y:S01]  /*3590*/  SEL R0, R21.reuse, R0, P0 ;  /* 0x0000000015007207 */ /* 0x040fe20000000000 */
[----:B------:R-:W-:Y:S01]  /*35a0*/  VIADD R21, R21, 0x1 ;  /* 0x0000000115157836 */ /* 0x000fe20000000000 */
[----:B------:R-:W-:-:S05]  /*35b0*/  FSEL R23, R4, R23, P0 ;  /* 0x0000001704177208 */ /* 0x000fca0000000000 */
[----:B------:R-:W-:Y:S05]  /*35c0*/  @P1 BRA `(.L_x_61) ;  /* 0xfffffffc00dc1947 */ /* 0x000fea000383ffff */
.L_x_56:
[----:B-1----:R-:W0:Y:S02]  /*35d0*/  LDC.64 R4, c[0x0][0x390] ;  /* 0x0000e400ff047b82 */ /* 0x002e240000000a00 */
[----:B0-----:R-:W-:-:S05]  /*35e0*/  IMAD.WIDE R2, R2, 0x4, R4 ;  /* 0x0000000402027825 */ /* 0x001fca00078e0204 */
[----:B------:R-:W-:Y:S01]  /*35f0*/  STG.E desc[UR6][R2.64], R0 ;  /* 0x0000000002007986 */ /* 0x000fe2000c101906 */
[----:B------:R-:W-:Y:S05]  /*3600*/  EXIT ;  /* 0x000000000000794d */ /* 0x000fea0003800000 */
        .weak           $__internal_0_$__cuda_sm20_dblrcp_rn_slowpath_v3
        .type           $__internal_0_$__cuda_sm20_dblrcp_rn_slowpath_v3,@function
        .size           $__internal_0_$__cuda_sm20_dblrcp_rn_slowpath_v3,(.L_x_76 - $__internal_0_$__cuda_sm20_dblrcp_rn_slowpath_v3)
$__internal_0_$__cuda_sm20_dblrcp_rn_slowpath_v3:
[----:B------:R-:W-:Y:S01]  /*3610*/  DSETP.GTU.AND P0, PT, |R12|, +INF , PT ;  /* 0x7ff000000c00742a */ /* 0x000fe20003f0c200 */
[----:B------:R-:W-:-:S13]  /*3620*/  BSSY.RECONVERGENT B0, `(.L_x_62) ;  /* 0x0000022000007945 */ /* 0x000fda0003800200 */
[----:B------:R-:W-:Y:S05]  /*3630*/  @P0 BRA `(.L_x_63) ;  /* 0x0000000000780947 */ /* 0x000fea0003800000 */
[----:B------:R-:W-:-:S04]  /*3640*/  LOP3.LUT R5, R13, 0x7fffffff, RZ, 0xc0, !PT ;  /* 0x7fffffff0d057812 */ /* 0x000fc800078ec0ff */
[----:B------:R-:W-:-:S04]  /*3650*/  IADD3 R3, PT, PT, R5, -0x1, RZ ;  /* 0xffffffff05037810 */ /* 0x000fc80007ffe0ff */
[----:B------:R-:W-:-:S13]  /*3660*/  ISETP.GE.U32.AND P0, PT, R3, 0x7fefffff, PT ;  /* 0x7fefffff0300780c */ /* 0x000fda0003f06070 */
[----:B------:R-:W-:Y:S01]  /*3670*/  @P0 LOP3.LUT R15, R13, 0x7ff00000, RZ, 0x3c, !PT ;  /* 0x7ff000000d0f0812 */ /* 0x000fe200078e3cff */
[----:B------:R-:W-:Y:S01]  /*3680*/  @P0 IMAD.MOV.U32 R14, RZ, RZ, RZ ;  /* 0x000000ffff0e0224 */ /* 0x000fe200078e00ff */
[----:B------:R-:W-:Y:S06]  /*3690*/  @P0 BRA `(.L_x_64) ;  /* 0x0000000000680947 */ /* 0x000fec0003800000 */
[----:B------:R-:W-:-:S13]  /*36a0*/  ISETP.GE.U32.AND P0, PT, R5, 0x1000001, PT ;  /* 0x010000010500780c */ /* 0x000fda0003f06070 */
[----:B------:R-:W-:Y:S05]  /*36b0*/  @!P0 BRA `(.L_x_65) ;  /* 0x0000000000348947 */ /* 0x000fea0003800000 */
[----:B------:R-:W-:Y:S02]  /*36c0*/  VIADD R15, R13, 0xc0200000 ;  /* 0xc02000000d0f7836 */ /* 0x000fe40000000000 */
[----:B------:R-:W-:Y:S02]  /*36d0*/  IMAD.MOV.U32 R14, RZ, RZ, R12 ;  /* 0x000000ffff0e7224 */ /* 0x000fe400078e000c */
[----:B------:R-:W0:Y:S04]  /*36e0*/  MUFU.RCP64H R7, R15 ;  /* 0x0000000f00077308 */ /* 0x000e280000001800 */
[----:B0-----:R-:W-:-:S08]  /*36f0*/  DFMA R20, -R14, R6, 1 ;  /* 0x3ff000000e14742b */ /* 0x001fd00000000106 */
[----:B------:R-:W-:-:S08]  /*3700*/  DFMA R20, R20, R20, R20 ;  /* 0x000000141414722b */ /* 0x000fd00000000014 */
[----:B------:R-:W-:-:S08]  /*3710*/  DFMA R20, R6, R20, R6 ;  /* 0x000000140614722b */ /* 0x000fd00000000006 */
[----:B------:R-:W-:-:S08]  /*3720*/  DFMA R6, -R14, R20, 1 ;  /* 0x3ff000000e06742b */ /* 0x000fd00000000114 */
[----:B------:R-:W-:-:S08]  /*3730*/  DFMA R6, R20, R6, R20 ;  /* 0x000000061406722b */ /* 0x000fd00000000014 */
[----:B------:R-:W-:-:S08]  /*3740*/  DMUL R6, R6, 2.2250738585072013831e-308 ;  /* 0x0010000006067828 */ /* 0x000fd00000000000 */
[----:B------:R-:W-:-:S08]  /*3750*/  DFMA R12, -R12, R6, 1 ;  /* 0x3ff000000c0c742b */ /* 0x000fd00000000106 */
[----:B------:R-:W-:-:S08]  /*3760*/  DFMA R12, R12, R12, R12 ;  /* 0x0000000c0c0c722b */ /* 0x000fd0000000000c */
[----:B------:R-:W-:Y:S01]  /*3770*/  DFMA R14, R6, R12, R6 ;  /* 0x0000000c060e722b */ /* 0x000fe20000000006 */
[----:B------:R-:W-:Y:S10]  /*3780*/  BRA `(.L_x_64) ;  /* 0x00000000002c7947 */ /* 0x000ff40003800000 */
.L_x_65:
[----:B------:R-:W-:-:S06]  /*3790*/  DMUL R12, R12, 8.11296384146066816958e+31 ;  /* 0x469000000c0c7828 */ /* 0x000fcc0000000000 */
[----:B------:R-:W0:Y:S02]  /*37a0*/  MUFU.RCP64H R7, R13 ;  /* 0x0000000d00077308 */ /* 0x000e240000001800 */
[----:B0-----:R-:W-:-:S08]  /*37b0*/  DFMA R14, -R12, R6, 1 ;  /* 0x3ff000000c0e742b */ /* 0x001fd00000000106 */
[----:B------:R-:W-:-:S08]  /*37c0*/  DFMA R14, R14, R14, R14 ;  /* 0x0000000e0e0e722b */ /* 0x000fd0000000000e */
[----:B------:R-:W-:-:S08]  /*37d0*/  DFMA R14, R6, R14, R6 ;  /* 0x0000000e060e722b */ /* 0x000fd00000000006 */
[----:B------:R-:W-:-:S08]  /*37e0*/  DFMA R6, -R12, R14, 1 ;  /* 0x3ff000000c06742b */ /* 0x000fd0000000010e */
[----:B------:R-:W-:-:S08]  /*37f0*/  DFMA R6, R14, R6, R14 ;  /* 0x000000060e06722b */ /* 0x000fd0000000000e */
[----:B------:R-:W-:Y:S01]  /*3800*/  DMUL R14, R6, 8.11296384146066816958e+31 ;  /* 0x46900000060e7828 */ /* 0x000fe20000000000 */
[----:B------:R-:W-:Y:S10]  /*3810*/  BRA `(.L_x_64) ;  /* 0x0000000000087947 */ /* 0x000ff40003800000 */
.L_x_63:
[----:B------:R-:W-:Y:S01]  /*3820*/  LOP3.LUT R15, R13, 0x80000, RZ, 0xfc, !PT ;  /* 0x000800000d0f7812 */ /* 0x000fe200078efcff */
[----:B------:R-:W-:-:S07]  /*3830*/  IMAD.MOV.U32 R14, RZ, RZ, R12 ;  /* 0x000000ffff0e7224 */ /* 0x000fce00078e000c */
.L_x_64:
[----:B------:R-:W-:Y:S05]  /*3840*/  BSYNC.RECONVERGENT B0 ;  /* 0x0000000000007941 */ /* 0x000fea0003800200 */
.L_x_62:
[----:B------:R-:W-:Y:S02]  /*3850*/  IMAD.MOV.U32 R5, RZ, RZ, 0x0 ;  /* 0x00000000ff057424 */ /* 0x000fe400078e00ff */
[----:B------:R-:W-:Y:S02]  /*3860*/  IMAD.MOV.U32 R6, RZ, RZ, R14 ;  /* 0x000000ffff067224 */ /* 0x000fe400078e000e */
[----:B------:R-:W-:Y:S01]  /*3870*/  IMAD.MOV.U32 R7, RZ, RZ, R15 ;  /* 0x000000ffff077224 */ /* 0x000fe200078e000f */
[----:B------:R-:W-:Y:S06]  /*3880*/  RET.REL.NODEC R4 `(_Z22weighted_voting_kernelPfPiS0_iiiiS_S0_) ;  /* 0xffffffc404dc7950 */ /* 0x000fec0003c3ffff */
.L_x_66:
[----:B------:R-:W-:-:S00]  /*3890*/  BRA `(.L_x_66) ;  /* 0xfffffffc00fc7947 */ /* 0x000fc0000383ffff */
[----:B------:R-:W-:-:S00]  /*38a0*/  NOP ;  /* 0x0000000000007918 */ /* 0x000fc00000000000 */
        /* <DEDUP_REMOVED lines=13> */
.L_x_76:


//--------------------- .text._Z25euclidean_distance_kernelPfS_S_iii --------------------------
	.section	.text._Z25euclidean_distance_kernelPfS_S_iii,"ax",@progbits
	.align	128
        .global         _Z25euclidean_distance_kernelPfS_S_iii
        .type           _Z25euclidean_distance_kernelPfS_S_iii,@function
        .size           _Z25euclidean_distance_kernelPfS_S_iii,(.L_x_77 - _Z25euclidean_distance_kernelPfS_S_iii)
        .other          _Z25euclidean_distance_kernelPfS_S_iii,@"STO_CUDA_ENTRY STV_DEFAULT"
_Z25euclidean_distance_kernelPfS_S_iii:
.text._Z25euclidean_distance_kernelPfS_S_iii:
[----:B------:R-:W-:Y:S01]  /*0000*/  LDC R1, c[0x0][0x37c] ;  /* 0x0000df00ff017b82 */ /* 0x000fe20000000800 */
[----:B------:R-:W0:Y:S07]  /*0010*/  S2R R0, SR_TID.X ;  /* 0x0000000000007919 */ /* 0x000e2e0000002100 */
[----:B------:R-:W0:Y:S08]  /*0020*/  S2UR UR4, SR_CTAID.X ;  /* 0x00000000000479c3 */ /* 0x000e300000002500 */
[----:B------:R-:W0:Y:S08]  /*0030*/  LDC R7, c[0x0][0x360] ;  /* 0x0000d800ff077b82 */ /* 0x000e300000000800 */
[----:B------:R-:W1:Y:S08]  /*0040*/  S2UR UR6, SR_CTAID.Y ;  /* 0x00000000000679c3 */ /* 0x000e700000002600 */
[----:B------:R-:W1:Y:S01]  /*0050*/  LDC.64 R2, c[0x0][0x398] ;  /* 0x0000e600ff027b82 */ /* 0x000e620000000a00 */
[----:B0-----:R-:W-:Y:S01]  /*0060*/  IMAD R7, R7, UR4, R0 ;  /* 0x0000000407077c24 */ /* 0x001fe2000f8e0200 */
[----:B-1----:R-:W-:-:S04]  /*0070*/  ISETP.LE.AND P0, PT, R3, UR6, PT ;  /* 0x0000000603007c0c */ /* 0x002fc8000bf03270 */
[----:B------:R-:W-:-:S13]  /*0080*/  ISETP.GE.OR P0, PT, R7, R2, P0 ;  /* 0x000000020700720c */ /* 0x000fda0000706670 */
[----:B------:R-:W-:Y:S05]  /*0090*/  @P0 EXIT ;  /* 0x000000000000094d */ /* 0x000fea0003800000 */
[----:B------:R-:W0:Y:S01]  /*00a0*/  LDC R0, c[0x0][0x3a0] ;  /* 0x0000e800ff007b82 */ /* 0x000e220000000800 */
[----:B------:R-:W1:Y:S01]  /*00b0*/  LDCU.64 UR8, c[0x0][0x358] ;  /* 0x00006b00ff0877ac */ /* 0x000e620008000a00 */
[----:B------:R-:W-:Y:S01]  /*00c0*/  HFMA2 R10, -RZ, RZ, 0, 0 ;  /* 0x00000000ff0a7431 */ /* 0x000fe200000001ff */
[----:B0-----:R-:W-:-:S13]  /*00d0*/  ISETP.GE.AND P0, PT, R0, 0x1, PT ;  /* 0x000000010000780c */ /* 0x001fda0003f06270 */
[----:B-1----:R-:W-:Y:S05]  /*00e0*/  @!P0 BRA `(.L_x_67) ;  /* 0x0000000400fc8947 */ /* 0x002fea0003800000 */
[C---:B------:R-:W-:Y:S01]  /*00f0*/  ISETP.GE.U32.AND P1, PT, R0.reuse, 0x8, PT ;  /* 0x000000080000780c */ /* 0x040fe20003f26070 */
[----:B------:R-:W-:Y:S01]  /*0100*/  IMAD R6, R7, R0, RZ ;  /* 0x0000000007067224 */ /* 0x000fe200078e02ff */
[C---:B------:R-:W-:Y:S01]  /*0110*/  LOP3.LUT R26, R0.reuse, 0x7, RZ, 0xc0, !PT ;  /* 0x00000007001a7812 */ /* 0x040fe200078ec0ff */
[----:B------:R-:W-:Y:S01]  /*0120*/  IMAD R8, R0, UR6, RZ ;  /* 0x0000000600087c24 */ /* 0x000fe2000f8e02ff */
[----:B------:R-:W-:Y:S02]  /*0130*/  MOV R10, RZ ;  /* 0x000000ff000a7202 */ /* 0x000fe40000000f00 */
[----:B------:R-:W-:Y:S02]  /*0140*/  ISETP.NE.AND P0, PT, R26, RZ, PT ;  /* 0x000000ff1a00720c */ /* 0x000fe40003f05270 */
[----:B------:R-:W-:-:S05]  /*0150*/  MOV R9, RZ ;  /* 0x000000ff00097202 */ /* 0x000fca0000000f00 */
[----:B------:R-:W-:Y:S06]  /*0160*/  @!P1 BRA `(.L_x_68) ;  /* 0x0000000000d09947 */ /* 0x000fec0003800000 */
[----:B------:R-:W0:Y:S01]  /*0170*/  LDC.64 R2, c[0x0][0x388] ;  /* 0x0000e200ff027b82 */ /* 0x000e220000000a00 */
[----:B------:R-:W1:Y:S01]  /*0180*/  LDCU.64 UR4, c[0x0][0x380] ;  /* 0x00007000ff0477ac */ /* 0x000e620008000a00 */
[----:B------:R-:W-:Y:S02]  /*0190*/  LOP3.LUT R9, R0, 0x7ffffff8, RZ, 0xc0, !PT ;  /* 0x7ffffff800097812 */ /* 0x000fe400078ec0ff */
[----:B------:R-:W-:Y:S02]  /*01a0*/  MOV R10, RZ ;  /* 0x000000ff000a7202 */ /* 0x000fe40000000f00 */
[----:B------:R-:W-:Y:S02]  /*01b0*/  MOV R11, R6 ;  /* 0x00000006000b7202 */ /* 0x000fe40000000f00 */
[----:B------:R-:W-:Y:S01]  /*01c0*/  IADD3 R27, PT, PT, -R9, RZ, RZ ;  /* 0x000000ff091b7210 */ /* 0x000fe20007ffe1ff */
[----:B-1----:R-:W-:-:S04]  /*01d0*/  UIADD3 UR4, UP0, UPT, UR4, 0x10, URZ ;  /* 0x0000001004047890 */ /* 0x002fc8000ff1e0ff */
[----:B------:R-:W-:Y:S01]  /*01e0*/  UIADD3.X UR5, UPT, UPT, URZ, UR5, URZ, UP0, !UPT ;  /* 0x00000005ff057290 */ /* 0x000fe200087fe4ff */
[----:B0-----:R-:W-:-:S03]  /*01f0*/  IMAD.WIDE.U32 R2, R8, 0x4, R2 ;  /* 0x0000000408027825 */ /* 0x001fc600078e0002 */
[----:B------:R-:W-:-:S04]  /*0200*/  IADD3 R2, P1, PT, R2, 0x10, RZ ;  /* 0x0000001002027810 */ /* 0x000fc80007f3e0ff */
[----:B------:R-:W-:-:S09]  /*0210*/  IADD3.X R3, PT, PT, RZ, R3, RZ, P1, !PT ;  /* 0x00000003ff037210 */ /* 0x000fd20000ffe4ff */
.L_x_69:
[----:B------:R-:W-:Y:S01]  /*0220*/  MOV R4, UR4 ;  /* 0x0000000400047c02 */ /* 0x000fe20008000f00 */
[----:B------:R-:W2:Y:S01]  /*0230*/  LDG.E R23, desc[UR8][R2.64+-0x10] ;  /* 0xfffff00802177981 */ /* 0x000ea2000c1e1900 */
[----:B------:R-:W-:-:S03]  /*0240*/  MOV R5, UR5 ;  /* 0x0000000500057c02 */ /* 0x000fc60008000f00 */
[----:B------:R-:W3:Y:S01]  /*0250*/  LDG.E R21, desc[UR8][R2.64+-0xc] ;  /* 0xfffff40802157981 */ /* 0x000ee2000c1e1900 */
[----:B------:R-:W-:-:S03]  /*0260*/  IMAD.WIDE R4, R11, 0x4, R4 ;  /* 0x000000040b047825 */ /* 0x000fc600078e0204 */
[----:B------:R-:W4:Y:S04]  /*0270*/  LDG.E R19, desc[UR8][R2.64+-0x8] ;  /* 0xfffff80802137981 */ /* 0x000f28000c1e1900 */
[----:B------:R-:W2:Y:S04]  /*0280*/  LDG.E R22, desc[UR8][R4.64+-0x10] ;  /* 0xfffff00804167981 */ /* 0x000ea8000c1e1900 */
[----:B------:R-:W3:Y:S04]  /*0290*/  LDG.E R12, desc[UR8][R4.64+-0xc] ;  /* 0xfffff408040c7981 */ /* 0x000ee8000c1e1900 */
[----:B------:R-:W4:Y:S04]  /*02a0*/  LDG.E R20, desc[UR8][R4.64+-0x8] ;  /* 0xfffff80804147981 */ /* 0x000f28000c1e1900 */
[----:B------:R-:W5:Y:S04]  /*02b0*/  LDG.E R17, desc[UR8][R2.64+-0x4] ;  /* 0xfffffc0802117981 */ /* 0x000f68000c1e1900 */
[----:B------:R-:W5:Y:S04]  /*02c0*/  LDG.E R18, desc[UR8][R4.64+-0x4] ;  /* 0xfffffc0804127981 */ /* 0x000f68000c1e1900 */
[----:B------:R-:W5:Y:S04]  /*02d0*/  LDG.E R15, desc[UR8][R2.64] ;  /* 0x00000008020f7981 */ /* 0x000f68000c1e1900 */
[----:B------:R-:W5:Y:S04]  /*02e0*/  LDG.E R16, desc[UR8][R4.64] ;  /* 0x0000000804107981 */ /* 0x000f68000c1e1900 */
[----:B------:R-:W5:Y:S04]  /*02f0*/  LDG.E R13, desc[UR8][R2.64+0x4] ;  /* 0x00000408020d7981 */ /* 0x000f68000c1e1900 */
[----:B------:R-:W5:Y:S04]  /*0300*/  LDG.E R14, desc[UR8][R4.64+0x4] ;  /* 0x00000408040e7981 */ /* 0x000f68000c1e1900 */
[----:B------:R-:W5:Y:S04]  /*0310*/  LDG.E R25, desc[UR8][R4.64+0xc] ;  /* 0x00000c0804197981 */ /* 0x000f68000c1e1900 */
[----:B------:R-:W5:Y:S01]  /*0320*/  LDG.E R24, desc[UR8][R2.64+0xc] ;  /* 0x00000c0802187981 */ /* 0x000f62000c1e1900 */
[----:B--2---:R-:W-:-:S03]  /*0330*/  FADD R29, R22, -R23 ;  /* 0x80000017161d7221 */ /* 0x004fc60000000000 */
[----:B------:R0:W2:Y:S04]  /*0340*/  LDG.E R22, desc[UR8][R2.64+0x8] ;  /* 0x0000080802167981 */ /* 0x0000a8000c1e1900 */
[----:B------:R-:W2:Y:S01]  /*0350*/  LDG.E R23, desc[UR8][R4.64+0x8] ;  /* 0x0000080804177981 */ /* 0x000ea2000c1e1900 */
[----:B------:R-:W-:Y:S01]  /*0360*/  FFMA R10, R29, R29, R10 ;  /* 0x0000001d1d0a7223 */ /* 0x000fe2000000000a */
[----:B---3--:R-:W-:Y:S01]  /*0370*/  FADD R21, R12, -R21 ;  /* 0x800000150c157221 */ /* 0x008fe20000000000 */
[----:B----4-:R-:W-:-:S03]  /*0380*/  FADD R19, R20, -R19 ;  /* 0x8000001314137221 */ /* 0x010fc60000000000 */
[----:B------:R-:W-:Y:S01]  /*0390*/  FFMA R10, R21, R21, R10 ;  /* 0x00000015150a7223 */ /* 0x000fe2000000000a */
[----:B------:R-:W-:-:S03]  /*03a0*/  IADD3 R27, PT, PT, R27, 0x8, RZ ;  /* 0x000000081b1b7810 */ /* 0x000fc60007ffe0ff */
[----:B------:R-:W-:Y:S01]  /*03b0*/  FFMA R10, R19, R19, R10 ;  /* 0x00000013130a7223 */ /* 0x000fe2000000000a */
[----:B-----5:R-:W-:Y:S01]  /*03c0*/  FADD R17, R18, -R17 ;  /* 0x8000001112117221 */ /* 0x020fe20000000000 */
[----:B------:R-:W-:-:S03]  /*03d0*/  ISETP.NE.AND P1, PT, R27, RZ, PT ;  /* 0x000000ff1b00720c */ /* 0x000fc60003f25270 */
[----:B------:R-:W-:Y:S01]  /*03e0*/  FFMA R10, R17, R17, R10 ;  /* 0x00000011110a7223 */ /* 0x000fe2000000000a */
[----:B------:R-:W-:-:S04]  /*03f0*/  FADD R15, R16, -R15 ;  /* 0x8000000f100f7221 */ /* 0x000fc80000000000 */
[----:B------:R-:W-:Y:S01]  /*0400*/  FFMA R10, R15, R15, R10 ;  /* 0x0000000f0f0a7223 */ /* 0x000fe2000000000a */
[----:B------:R-:W-:-:S04]  /*0410*/  FADD R13, R14, -R13 ;  /* 0x8000000d0e0d7221 */ /* 0x000fc80000000000 */
[----:B------:R-:W-:Y:S01]  /*0420*/  FFMA R10, R13, R13, R10 ;  /* 0x0000000d0d0a7223 */ /* 0x000fe2000000000a */
[----:B0-----:R-:W-:Y:S01]  /*0430*/  IADD3 R2, P2, PT, R2, 0x20, RZ ;  /* 0x0000002002027810 */ /* 0x001fe20007f5e0ff */
[----:B------:R-:W-:-:S03]  /*0440*/  FADD R25, R25, -R24 ;  /* 0x8000001819197221 */ /* 0x000fc60000000000 */
[----:B------:R-:W-:Y:S02]  /*0450*/  IADD3.X R3, PT, PT, RZ, R3, RZ, P2, !PT ;  /* 0x00000003ff037210 */ /* 0x000fe400017fe4ff */
[----:B------:R-:W-:Y:S01]  /*0460*/  IADD3 R11, PT, PT, R11, 0x8, RZ ;  /* 0x000000080b0b7810 */ /* 0x000fe20007ffe0ff */
[----:B--2---:R-:W-:-:S04]  /*0470*/  FADD R23, R23, -R22 ;  /* 0x8000001617177221 */ /* 0x004fc80000000000 */
[----:B------:R-:W-:-:S04]  /*0480*/  FFMA R10, R23, R23, R10 ;  /* 0x00000017170a7223 */ /* 0x000fc8000000000a */
[----:B------:R-:W-:Y:S01]  /*0490*/  FFMA R10, R25, R25, R10 ;  /* 0x00000019190a7223 */ /* 0x000fe2000000000a */
[----:B------:R-:W-:Y:S06]  /*04a0*/  @P1 BRA `(.L_x_69) ;  /* 0xfffffffc005c1947 */ /* 0x000fec000383ffff */
.L_x_68:
[----:B------:R-:W-:Y:S05]  /*04b0*/  @!P0 BRA `(.L_x_67) ;  /* 0x0000000400088947 */ /* 0x000fea0003800000 */
[----:B------:R-:W-:Y:S02]  /*04c0*/  ISETP.GE.U32.AND P1, PT, R26, 0x4, PT ;  /* 0x000000041a00780c */ /* 0x000fe40003f26070 */
[----:B------:R-:W-:-:S04]  /*04d0*/  LOP3.LUT R16, R0, 0x3, RZ, 0xc0, !PT ;  /* 0x0000000300107812 */ /* 0x000fc800078ec0ff */
[----:B------:R-:W-:-:S07]  /*04e0*/  ISETP.NE.AND P0, PT, R16, RZ, PT ;  /* 0x000000ff1000720c */ /* 0x000fce0003f05270 */
[----:B------:R-:W-:Y:S06]  /*04f0*/  @!P1 BRA `(.L_x_70) ;  /* 0x0000000000709947 */ /* 0x000fec0003800000 */
[----:B------:R-:W0:Y:S01]  /*0500*/  LDC.64 R4, c[0x0][0x380] ;  /* 0x0000e000ff047b82 */ /* 0x000e220000000a00 */
[-C--:B------:R-:W-:Y:S02]  /*0510*/  IADD3 R11, PT, PT, R6, R9.reuse, RZ ;  /* 0x00000009060b7210 */ /* 0x080fe40007ffe0ff */
[CC--:B------:R-:W-:Y:S02]  /*0520*/  IADD3 R15, PT, PT, R8.reuse, R9.reuse, RZ ;  /* 0x00000009080f7210 */ /* 0x0c0fe40007ffe0ff */
[----:B------:R-:W-:-:S03]  /*0530*/  IADD3 R14, P1, PT, R8, R9, RZ ;  /* 0x00000009080e7210 */ /* 0x000fc60007f3e0ff */
[----:B------:R-:W1:Y:S08]  /*0540*/  LDC.64 R12, c[0x0][0x388] ;  /* 0x0000e200ff0c7b82 */ /* 0x000e700000000a00 */
[----:B------:R-:W2:Y:S01]  /*0550*/  LDC.64 R2, c[0x0][0x388] ;  /* 0x0000e200ff027b82 */ /* 0x000ea20000000a00 */
[----:B0-----:R-:W-:Y:S01]  /*0560*/  IMAD.WIDE R4, R11, 0x4, R4 ;  /* 0x000000040b047825 */ /* 0x001fe200078e0204 */
[----:B------:R-:W-:-:S04]  /*0570*/  IADD3.X R11, PT, PT, RZ, RZ, RZ, P1, !PT ;  /* 0x000000ffff0b7210 */ /* 0x000fc80000ffe4ff */
[----:B------:R-:W3:Y:S01]  /*0580*/  LDG.E R17, desc[UR8][R4.64+0x8] ;  /* 0x0000080804117981 */ /* 0x000ee2000c1e1900 */
[----:B-1----:R-:W-:-:S03]  /*0590*/  IMAD.WIDE.U32 R12, R15, 0x4, R12 ;  /* 0x000000040f0c7825 */ /* 0x002fc600078e000c */
[----:B------:R-:W4:Y:S04]  /*05a0*/  LDG.E R19, desc[UR8][R4.64+0xc] ;  /* 0x00000c0804137981 */ /* 0x000f28000c1e1900 */
[----:B------:R-:W5:Y:S01]  /*05b0*/  LDG.E R12, desc[UR8][R12.64] ;  /* 0x000000080c0c7981 */ /* 0x000f62000c1e1900 */
[----:B--2---:R-:W-:-:S04]  /*05c0*/  LEA R2, P1, R14, R2, 0x2 ;  /* 0x000000020e027211 */ /* 0x004fc800078210ff */
[----:B------:R-:W-:Y:S02]  /*05d0*/  LEA.HI.X R3, R14, R3, R11, 0x2, P1 ;  /* 0x000000030e037211 */ /* 0x000fe400008f140b */
[----:B------:R-:W5:Y:S04]  /*05e0*/  LDG.E R11, desc[UR8][R4.64] ;  /* 0x00000008040b7981 */ /* 0x000f68000c1e1900 */
[----:B------:R-:W2:Y:S04]  /*05f0*/  LDG.E R14, desc[UR8][R4.64+0x4] ;  /* 0x00000408040e7981 */ /* 0x000ea8000c1e1900 */
[----:B------:R-:W2:Y:S04]  /*0600*/  LDG.E R15, desc[UR8][R2.64+0x4] ;  /* 0x00000408020f7981 */ /* 0x000ea8000c1e1900 */
[----:B------:R-:W3:Y:S04]  /*0610*/  LDG.E R18, desc[UR8][R2.64+0x8] ;  /* 0x0000080802127981 */ /* 0x000ee8000c1e1900 */
[----:B------:R-:W4:Y:S01]  /*0620*/  LDG.E R20, desc[UR8][R2.64+0xc] ;  /* 0x00000c0802147981 */ /* 0x000f22000c1e1900 */
[----:B------:R-:W-:Y:S01]  /*0630*/  IADD3 R9, PT, PT, R9, 0x4, RZ ;  /* 0x0000000409097810 */ /* 0x000fe20007ffe0ff */
[----:B-----5:R-:W-:-:S04]  /*0640*/  FADD R11, R11, -R12 ;  /* 0x8000000c0b0b7221 */ /* 0x020fc80000000000 */
[----:B------:R-:W-:Y:S01]  /*0650*/  FFMA R10, R11, R11, R10 ;  /* 0x0000000b0b0a7223 */ /* 0x000fe2000000000a */
[----:B--2---:R-:W-:-:S04]  /*0660*/  FADD R15, R14, -R15 ;  /* 0x8000000f0e0f7221 */ /* 0x004fc80000000000 */
[----:B------:R-:W-:Y:S01]  /*0670*/  FFMA R10, R15, R15, R10 ;  /* 0x0000000f0f0a7223 */ /* 0x000fe2000000000a */
[----:B---3--:R-:W-:Y:S01]  /*0680*/  FADD R17, R17, -R18 ;  /* 0x8000001211117221 */ /* 0x008fe20000000000 */
[----:B----4-:R-:W-:-:S03]  /*0690*/  FADD R19, R19, -R20 ;  /* 0x8000001413137221 */ /* 0x010fc60000000000 */
[----:B------:R-:W-:-:S04]  /*06a0*/  FFMA R10, R17, R17, R10 ;  /* 0x00000011110a7223 */ /* 0x000fc8000000000a */
[----:B------:R-:W-:-:S07]  /*06b0*/  FFMA R10, R19, R19, R10 ;  /* 0x00000013130a7223 */ /* 0x000fce000000000a */
.L_x_70:
[----:B------:R-:W-:Y:S05]  /*06c0*/  @!P0 BRA `(.L_x_67) ;  /* 0x0000000000848947 */ /* 0x000fea0003800000 */
[----:B------:R-:W-:Y:S01]  /*06d0*/  ISETP.NE.AND P1, PT, R16, 0x1, PT ;  /* 0x000000011000780c */ /* 0x000fe20003f25270 */
[----:B------:R-:W0:Y:S01]  /*06e0*/  LDC.64 R14, c[0x0][0x380] ;  /* 0x0000e000ff0e7b82 */ /* 0x000e220000000a00 */
[----:B------:R-:W-:-:S04]  /*06f0*/  LOP3.LUT R0, R0, 0x1, RZ, 0xc0, !PT ;  /* 0x0000000100007812 */ /* 0x000fc800078ec0ff */
[----:B------:R-:W-:-:S03]  /*0700*/  ISETP.NE.U32.AND P0, PT, R0, 0x1, PT ;  /* 0x000000010000780c */ /* 0x000fc60003f05070 */
[----:B------:R-:W1:Y:S04]  /*0710*/  LDC.64 R16, c[0x0][0x388] ;  /* 0x0000e200ff107b82 */ /* 0x000e680000000a00 */
[CC--:B------:R-:W-:Y:S02]  /*0720*/  @P1 IADD3 R0, P2, PT, R8.reuse, R9.reuse, RZ ;  /* 0x0000000908001210 */ /* 0x0c0fe40007f5e0ff */
[-C--:B------:R-:W-:Y:S02]  /*0730*/  @P1 IADD3 R19, PT, PT, R8, R9.reuse, RZ ;  /* 0x0000000908131210 */ /* 0x080fe40007ffe0ff */
[----:B------:R-:W2:Y:S01]  /*0740*/  @P1 LDC.64 R12, c[0x0][0x388] ;  /* 0x0000e200ff0c1b82 */ /* 0x000ea20000000a00 */
[----:B------:R-:W-:Y:S02]  /*0750*/  @P1 IADD3 R11, PT, PT, R6, R9, RZ ;  /* 0x00000009060b1210 */ /* 0x000fe40007ffe0ff */
[----:B------:R-:W-:-:S02]  /*0760*/  @P1 IADD3 R9, PT, PT, R9, 0x2, RZ ;  /* 0x0000000209091810 */ /* 0x000fc40007ffe0ff */
[----:B------:R-:W-:-:S03]  /*0770*/  @P1 IADD3.X R18, PT, PT, RZ, RZ, RZ, P2, !PT ;  /* 0x000000ffff121210 */ /* 0x000fc600017fe4ff */
[----:B------:R-:W3:Y:S01]  /*0780*/  LDC.64 R4, c[0x0][0x380] ;  /* 0x0000e000ff047b82 */ /* 0x000ee20000000a00 */
[----:B0-----:R-:W-:Y:S01]  /*0790*/  @P1 IMAD.WIDE R14, R11, 0x4, R14 ;  /* 0x000000040b0e1825 */ /* 0x001fe200078e020e */
[-C--:B------:R-:W-:Y:S02]  /*07a0*/  @!P0 IADD3 R11, PT, PT, R6, R9.reuse, RZ ;  /* 0x00000009060b8210 */ /* 0x080fe40007ffe0ff */
[----:B------:R-:W-:Y:S02]  /*07b0*/  @!P0 IADD3 R9, PT, PT, R8, R9, RZ ;  /* 0x0000000908098210 */ /* 0x000fe40007ffe0ff */
[----:B------:R-:W4:Y:S02]  /*07c0*/  @P1 LDG.E R6, desc[UR8][R14.64+0x4] ;  /* 0x000004080e061981 */ /* 0x000f24000c1e1900 */
[----:B------:R-:W0:Y:S01]  /*07d0*/  LDC.64 R2, c[0x0][0x388] ;  /* 0x0000e200ff027b82 */ /* 0x000e220000000a00 */
[----:B-1----:R-:W-:-:S06]  /*07e0*/  @P1 IMAD.WIDE.U32 R16, R19, 0x4, R16 ;  /* 0x0000000413101825 */ /* 0x002fcc00078e0010 */
[----:B------:R-:W5:Y:S01]  /*07f0*/  @P1 LDG.E R17, desc[UR8][R16.64] ;  /* 0x0000000810111981 */ /* 0x000f62000c1e1900 */
[----:B--2---:R-:W-:-:S04]  /*0800*/  @P1 LEA R12, P2, R0, R12, 0x2 ;  /* 0x0000000c000c1211 */ /* 0x004fc800078410ff */
[----:B------:R-:W-:Y:S02]  /*0810*/  @P1 LEA.HI.X R13, R0, R13, R18, 0x2, P2 ;  /* 0x0000000d000d1211 */ /* 0x000fe400010f1412 */
[----:B------:R-:W5:Y:S01]  /*0820*/  @P1 LDG.E R0, desc[UR8][R14.64] ;  /* 0x000000080e001981 */ /* 0x000f62000c1e1900 */
[----:B---3--:R-:W-:-:S03]  /*0830*/  @!P0 IMAD.WIDE R4, R11, 0x4, R4 ;  /* 0x000000040b048825 */ /* 0x008fc600078e0204 */
[----:B------:R-:W4:Y:S04]  /*0840*/  @P1 LDG.E R13, desc[UR8][R12.64+0x4] ;  /* 0x000004080c0d1981 */ /* 0x000f28000c1e1900 */
[----:B------:R-:W2:Y:S01]  /*0850*/  @!P0 LDG.E R4, desc[UR8][R4.64] ;  /* 0x0000000804048981 */ /* 0x000ea2000c1e1900 */
[----:B0-----:R-:W-:-:S06]  /*0860*/  @!P0 IMAD.WIDE.U32 R2, R9, 0x4, R2 ;  /* 0x0000000409028825 */ /* 0x001fcc00078e0002 */
[----:B------:R-:W2:Y:S01]  /*0870*/  @!P0 LDG.E R3, desc[UR8][R2.64] ;  /* 0x0000000802038981 */ /* 0x000ea2000c1e1900 */
[----:B-----5:R-:W-:Y:S01]  /*0880*/  @P1 FADD R9, R0, -R17 ;  /* 0x8000001100091221 */ /* 0x020fe20000000000 */
[----:B----4-:R-:W-:-:S03]  /*0890*/  @P1 FADD R11, R6, -R13 ;  /* 0x8000000d060b1221 */ /* 0x010fc60000000000 */
[----:B------:R-:W-:-:S04]  /*08a0*/  @P1 FFMA R0, R9, R9, R10 ;  /* 0x0000000909001223 */ /* 0x000fc8000000000a */
[----:B------:R-:W-:Y:S01]  /*08b0*/  @P1 FFMA R10, R11, R11, R0 ;  /* 0x0000000b0b0a1223 */ /* 0x000fe20000000000 */
[----:B--2---:R-:W-:-:S04]  /*08c0*/  @!P0 FADD R9, R4, -R3 ;  /* 0x8000000304098221 */ /* 0x004fc80000000000 */
[----:B------:R-:W-:-:S07]  /*08d0*/  @!P0 FFMA R10, R9, R9, R10 ;  /* 0x00000009090a8223 */ /* 0x000fce000000000a */
.L_x_67:
[----:B------:R-:W-:Y:S01]  /*08e0*/  IADD3 R0, PT, PT, R10, -0xd000000, RZ ;  /* 0xf30000000a007810 */ /* 0x000fe20007ffe0ff */
[----:B------:R0:W1:Y:S01]  /*08f0*/  MUFU.RSQ R3, R10 ;  /* 0x0000000a00037308 */ /* 0x0000620000001400 */
[----:B------:R-:W-:Y:S02]  /*0900*/  BSSY.RECONVERGENT B0, `(.L_x_71) ;  /* 0x000000b000007945 */ /* 0x000fe40003800200 */
[----:B------:R-:W-:-:S13]  /*0910*/  ISETP.GT.U32.AND P0, PT, R0, 0x727fffff, PT ;  /* 0x727fffff0000780c */ /* 0x000fda0003f04070 */
[----:B0-----:R-:W-:Y:S05]  /*0920*/  @!P0 BRA `(.L_x_72) ;  /* 0x0000000000108947 */ /* 0x001fea0003800000 */
[----:B------:R-:W-:Y:S02]  /*0930*/  MOV R0, R10 ;  /* 0x0000000a00007202 */ /* 0x000fe40000000f00 */
[----:B------:R-:W-:-:S07]  /*0940*/  MOV R8, 0x960 ;  /* 0x0000096000087802 */ /* 0x000fce0000000f00 */
[----:B-1----:R-:W-:Y:S05]  /*0950*/  CALL.REL.NOINC `($__internal_1_$__cuda_sm20_sqrt_rn_f32_slowpath) ;  /* 0x0000000000307944 */ /* 0x002fea0003c00000 */
[----:B------:R-:W-:Y:S05]  /*0960*/  BRA `(.L_x_73) ;  /* 0x0000000000107947 */ /* 0x000fea0003800000 */
.L_x_72:
[C---:B-1----:R-:W-:Y:S01]  /*0970*/  FMUL.FTZ R5, R3.reuse, R10 ;  /* 0x0000000a03057220 */ /* 0x042fe20000410000 */
[----:B------:R-:W-:-:S03]  /*0980*/  FMUL.FTZ R0, R3, 0.5 ;  /* 0x3f00000003007820 */ /* 0x000fc60000410000 */
[----:B------:R-:W-:-:S04]  /*0990*/  FFMA R10, -R5, R5, R10 ;  /* 0x00000005050a7223 */ /* 0x000fc8000000010a */
[----:B------:R-:W-:-:S07]  /*09a0*/  FFMA R5, R10, R0, R5 ;  /* 0x000000000a057223 */ /* 0x000fce0000000005 */
.L_x_73:
[----:B------:R-:W-:Y:S05]  /*09b0*/  BSYNC.RECONVERGENT B0 ;  /* 0x0000000000007941 */ /* 0x000fea0003800200 */
.L_x_71:
[----:B------:R-:W0:Y:S08]  /*09c0*/  LDC R0, c[0x0][0x398] ;  /* 0x0000e600ff007b82 */ /* 0x000e300000000800 */
[----:B------:R-:W1:Y:S01]  /*09d0*/  LDC.64 R2, c[0x0][0x390] ;  /* 0x0000e400ff027b82 */ /* 0x000e620000000a00 */
[----:B0-----:R-:W-:-:S04]  /*09e0*/  IMAD R7, R0, UR6, R7 ;  /* 0x0000000600077c24 */ /* 0x001fc8000f8e0207 */
[----:B-1----:R-:W-:-:S05]  /*09f0*/  IMAD.WIDE R2, R7, 0x4, R2 ;  /* 0x0000000407027825 */ /* 0x002fca00078e0202 */
[----:B------:R-:W-:Y:S01]  /*0a00*/  STG.E desc[UR8][R2.64], R5 ;  /* 0x0000000502007986 */ /* 0x000fe2000c101908 */
[----:B------:R-:W-:Y:S05]  /*0a10*/  EXIT ;  /* 0x000000000000794d */ /* 0x000fea0003800000 */
        .weak           $__internal_1_$__cuda_sm20_sqrt_rn_f32_slowpath
        .type           $__internal_1_$__cuda_sm20_sqrt_rn_f32_slowpath,@function
        .size           $__internal_1_$__cuda_sm20_sqrt_rn_f32_slowpath,(.L_x_77 - $__internal_1_$__cuda_sm20_sqrt_rn_f32_slowpath)
$__internal_1_$__cuda_sm20_sqrt_rn_f32_slowpath:
[----:B------:R-:W-:-:S13]  /*0a20*/  LOP3.LUT P0, RZ, R0, 0x7fffffff, RZ, 0xc0, !PT ;  /* 0x7fffffff00ff7812 */ /* 0x000fda000780c0ff */
[----:B------:R-:W-:Y:S01]  /*0a30*/  @!P0 MOV R2, R0 ;  /* 0x0000000000028202 */ /* 0x000fe20000000f00 */
[----:B------:R-:W-:Y:S06]  /*0a40*/  @!P0 BRA `(.L_x_74) ;  /* 0x0000000000408947 */ /* 0x000fec0003800000 */
[----:B------:R-:W-:-:S13]  /*0a50*/  FSETP.GEU.FTZ.AND P0, PT, R0, RZ, PT ;  /* 0x000000ff0000720b */ /* 0x000fda0003f1e000 */
[----:B------:R-:W-:Y:S01]  /*0a60*/  @!P0 MOV R2, 0x7fffffff ;  /* 0x7fffffff00028802 */ /* 0x000fe20000000f00 */
[----:B------:R-:W-:Y:S06]  /*0a70*/  @!P0 BRA `(.L_x_74) ;  /* 0x0000000000348947 */ /* 0x000fec0003800000 */
[----:B------:R-:W-:-:S13]  /*0a80*/  FSETP.GTU.FTZ.AND P0, PT, |R0|, +INF , PT ;  /* 0x7f8000000000780b */ /* 0x000fda0003f1c200 */
[----:B------:R-:W-:Y:S01]  /*0a90*/  @P0 FADD.FTZ R2, R0, 1 ;  /* 0x3f80000000020421 */ /* 0x000fe20000010000 */
[----:B------:R-:W-:Y:S06]  /*0aa0*/  @P0 BRA `(.L_x_74) ;  /* 0x0000000000280947 */ /* 0x000fec0003800000 */
[----:B------:R-:W-:-:S13]  /*0ab0*/  FSETP.NEU.FTZ.AND P0, PT, |R0|, +INF , PT ;  /* 0x7f8000000000780b */ /* 0x000fda0003f1d200 */
[----:B------:R-:W-:-:S04]  /*0ac0*/  @P0 FFMA R3, R0, 1.84467440737095516160e+19, RZ ;  /* 0x5f80000000030823 */ /* 0x000fc800000000ff */
[----:B------:R-:W0:Y:S02]  /*0ad0*/  @P0 MUFU.RSQ R2, R3 ;  /* 0x0000000300020308 */ /* 0x000e240000001400 */
[----:B0-----:R-:W-:Y:S01]  /*0ae0*/  @P0 FMUL.FTZ R4, R3, R2 ;  /* 0x0000000203040220 */ /* 0x001fe20000410000 */
[----:B------:R-:W-:Y:S01]  /*0af0*/  @P0 FMUL.FTZ R6, R2, 0.5 ;  /* 0x3f00000002060820 */ /* 0x000fe20000410000 */
[----:B------:R-:W-:Y:S02]  /*0b00*/  @!P0 MOV R2, R0 ;  /* 0x0000000000028202 */ /* 0x000fe40000000f00 */
[----:B------:R-:W-:-:S04]  /*0b10*/  @P0 FADD.FTZ R5, -R4, -RZ ;  /* 0x800000ff04050221 */ /* 0x000fc80000010100 */
[----:B------:R-:W-:-:S04]  /*0b20*/  @P0 FFMA R5, R4, R5, R3 ;  /* 0x0000000504050223 */ /* 0x000fc80000000003 */
[----:B------:R-:W-:-:S04]  /*0b30*/  @P0 FFMA R5, R5, R6, R4 ;  /* 0x0000000605050223 */ /* 0x000fc80000000004 */
[----:B------:R-:W-:-:S07]  /*0b40*/  @P0 FMUL.FTZ R2, R5, 2.3283064365386962891e-10 ;  /* 0x2f80000005020820 */ /* 0x000fce0000410000 */
.L_x_74:
[----:B------:R-:W-:Y:S01]  /*0b50*/  HFMA2 R3, -RZ, RZ, 0, 0 ;  /* 0x00000000ff037431 */ /* 0x000fe200000001ff */
[----:B------:R-:W-:Y:S02]  /*0b60*/  MOV R5, R2 ;  /* 0x0000000200057202 */ /* 0x000fe40000000f00 */
[----:B------:R-:W-:-:S04]  /*0b70*/  MOV R2, R8 ;  /* 0x0000000800027202 */ /* 0x000fc80000000f00 */
[----:B------:R-:W-:Y:S05]  /*0b80*/  RET.REL.NODEC R2 `(_Z25euclidean_distance_kernelPfS_S_iii) ;  /* 0xfffffff4021c7950 */ /* 0x000fea0003c3ffff */
.L_x_75:
        /* <DEDUP_REMOVED lines=15> */
.L_x_77:


//--------------------- .nv.shared.reserved.0     --------------------------
	.section	.nv.shared.reserved.0,"aw",@nobits
	.weak		__nv_reservedSMEM_offset_0_alias
	.size		__nv_reservedSMEM_offset_0_alias, 0, 64
	.other		__nv_reservedSMEM_offset_0_alias,@"STO_CUDA_RESERVED_SHARED STV_DEFAULT"
__nv_reservedSMEM_offset_0_alias:
	.zero		0
	.zero		64


//--------------------- .nv.constant0._Z22weighted_voting_kernelPfPiS0_iiiiS_S0_ --------------------------
	.section	.nv.constant0._Z22weighted_voting_kernelPfPiS0_iiiiS_S0_,"a",@progbits
	.sectionflags	@""
	.align	4
.nv.constant0._Z22weighted_voting_kernelPfPiS0_iiiiS_S0_:
	.zero		952


//--------------------- .nv.constant0._Z25euclidean_distance_kernelPfS_S_iii --------------------------
	.section	.nv.constant0._Z25euclidean_distance_kernelPfS_S_iii,"a",@progbits
	.sectionflags	@""
	.align	4
.nv.constant0._Z25euclidean_distance_kernelPfS_S_iii:
	.zero		932


//--------------------- SYMBOLS --------------------------

	.type		.nv.reservedSmem.offset0,@object
	.size		.nv.reservedSmem.offset0,0x4
